// auto-generated by cutlass_sweep.conv — config: {"arch": "sm_100", "cluster_m": 2, "cluster_n": 1, "conv_kind": "fprop", "dtype": "tf32", "ndim": 3, "tile_k": 32, "tile_m": 64, "tile_n": 64}
#include "cutlass/cutlass.h"
#include "cute/tensor.hpp"
#include "cutlass/kernel_hardware_info.hpp"
#include "cutlass/conv/convolution.h"
#include "cutlass/conv/dispatch_policy.hpp"
#include "cutlass/conv/collective/collective_builder.hpp"
#include "cutlass/conv/kernel/conv_universal.hpp"
#include "cutlass/conv/device/conv_universal_adapter.hpp"
#include "cutlass/epilogue/collective/collective_builder.hpp"

using namespace cute;
using Elem = cutlass::tfloat32_t;
using Acc  = float;
using LayoutAB = cutlass::layout::TensorNDHWC;
using LayoutC  = cutlass::layout::TensorNDHWC;
constexpr auto ConvOp = cutlass::conv::Operator::kFprop;
using TileShape    = Shape<_64, _64, Shape<_32>>;
using ClusterShape = Shape<_2, _1, _1>;

using CollectiveEpilogue = typename cutlass::epilogue::collective::CollectiveBuilder<
    cutlass::arch::Sm100, cutlass::arch::OpClassTensorOp,
    TileShape, ClusterShape,
    cutlass::epilogue::collective::EpilogueTileAuto,
    Acc, Acc,
    Elem, LayoutC, 128 / cutlass::sizeof_bits<Elem>::value,
    Elem, LayoutC, 128 / cutlass::sizeof_bits<Elem>::value,
    cutlass::epilogue::collective::EpilogueScheduleAuto
  >::CollectiveOp;

using CollectiveMainloop = typename cutlass::conv::collective::CollectiveBuilder<
    cutlass::arch::Sm100, cutlass::arch::OpClassTensorOp, ConvOp,
    Elem, LayoutAB, 128 / cutlass::sizeof_bits<Elem>::value,
    Elem, LayoutAB, 128 / cutlass::sizeof_bits<Elem>::value,
    Acc,
    TileShape, ClusterShape,
    cutlass::conv::collective::StageCountAutoCarveout<
        static_cast<int>(sizeof(typename CollectiveEpilogue::SharedStorage))>,
    cutlass::conv::collective::KernelScheduleAuto
  >::CollectiveOp;

using ProblemShape = cutlass::conv::ConvProblemShape<
    ConvOp, CollectiveMainloop::DispatchPolicy::NumSpatialDimensions>;
using ConvKernel = cutlass::conv::kernel::ConvUniversal<
    ProblemShape, CollectiveMainloop, CollectiveEpilogue>;
using Conv = cutlass::conv::device::ConvUniversalAdapter<ConvKernel>;

auto* _anchor = &cutlass::device_kernel<ConvKernel>;


// ===== COMPILED SASS (sm_100a) =====

	.target	sm_100a

	.elftype	@"ET_EXEC"


//--------------------- .note.nv.tkinfo           --------------------------
	.section	.note.nv.tkinfo,"",@"SHT_NOTE"
	.sectionflags	@"SHF_NOTE_NV_TKINFO"
	.tkinfo
        /*0018*/ 	.word	0x00000002
        /*0030*/ 	.string	""
        /*0030*/ 	.string	"ptxas"
        /*0030*/ 	.string	"Cuda compilation tools, release 13.0, V13.0.88"
        /*0030*/ 	.string	"Build cuda_13.0.r13.0/compiler.36424714_0"
        /*0030*/ 	.string	"-arch sm_100a -m 64 "



//--------------------- .note.nv.cuinfo           --------------------------
	.section	.note.nv.cuinfo,"",@"SHT_NOTE"
	.sectionflags	@"SHF_NOTE_NV_CUINFO"
        /*0018*/ 	.short	0x0002
        /*001a*/ 	.short	0x0064
        /*001c*/ 	.short	0x0082
	.zero		2


//--------------------- .nv.info                  --------------------------
	.section	.nv.info,"",@"SHT_CUDA_INFO"
	.align	4


	//----- nvinfo : EIATTR_REGCOUNT
	.align		4
        /*0000*/ 	.byte	0x04, 0x2f
        /*0002*/ 	.short	(.L_19 - .L_18)
	.align		4
.L_18:
        /*0004*/ 	.word	index@(_ZN7cutlass13device_kernelINS_4conv6kernel13ConvUniversalINS1_16ConvProblemShapeILNS1_8OperatorE0ELi3EEENS1_10collective14CollectiveConvINS1_47MainloopSm100TmaUmmaWarpSpecializedImplicitGemmILS5_0ELi12ELi3ELi1ELi2EN4cute5tupleIJNSA_1CILi2EEENSC_ILi1EEESE_EEEEENSB_IJNSC_ILi64EEESH_NSB_IJNSC_ILi32EEEEEEEEENS_10tfloat32_tESL_NSA_8TiledMMAINSA_8MMA_AtomIJNSA_17SM100_MMA_TF32_SSISL_SL_fLi64ELi64ELNSA_4UMMA5MajorE0ELSQ_0ELNSP_7ScaleInE0ELSR_0EEEEEENSA_6LayoutINSB_IJSE_SE_SE_EEENSB_IJNSC_ILi0EEESW_SW_EEEEENSB_IJNSA_10UnderscoreESZ_SZ_EEEEENS7_6detail27Sm100ImplicitGemmTileTraitsINSA_20SM90_TMA_LOAD_IM2COLENSA_14ComposedLayoutINSA_7SwizzleILi3ELi4ELi3EEENSA_18smem_ptr_flag_bitsILi32EEENSU_INSB_IJNSC_ILi8EEESI_EEENSB_IJSI_SE_EEEEEEEvEENS13_INSA_23SM90_TMA_LOAD_MULTICASTES1E_vEEEENS_8epilogue10collective18CollectiveEpilogueINS1J_23Sm100TmaWarpSpecializedILi3ELi2ELi16ELb1ELb0EEEJSK_NSB_IJNSU_ISH_SE_EENSU_ISI_SE_EEEEESL_NSB_IJNSB_IJllllEEESE_SW_EEESL_S1S_NS1J_6fusion15FusionCallbacksIS1N_NS1T_17LinearCombinationISL_fSL_fLNS_15FloatRoundStyleE2EEESK_S1Q_JEEENSA_5SM1004TMEM4LOAD26SM100_TMEM_LOAD_16dp128b8xES14_S1E_NSA_17SM75_U32x4_LDSM_NENSA_21SM90_TMA_STORE_IM2COLES1E_NSA_17SM90_U32x4_STSM_NENSA_39AutoVectorizingCopyWithAssumedAlignmentILi128EEEEEEvvEEEEvNT_6ParamsE)
        /*0008*/ 	.word	0x00000058


	//----- nvinfo : EIATTR_FRAME_SIZE
	.align		4
.L_19:
        /*000c*/ 	.byte	0x04, 0x11
        /*000e*/ 	.short	(.L_21 - .L_20)
	.align		4
.L_20:
        /*0010*/ 	.word	index@($__internal_2_$__cuda_sm10x_tcgen05_guardrail_trap_unallocated_columns_being_dealloced)
        /*0014*/ 	.word	0x00000008


	//----- nvinfo : EIATTR_FRAME_SIZE
	.align		4
.L_21:
        /*0018*/ 	.byte	0x04, 0x11
        /*001a*/ 	.short	(.L_23 - .L_22)
	.align		4
.L_22:
        /*001c*/ 	.word	index@($__internal_1_$__cuda_sm10x_tcgen05_guardrail_trap_phase_invalid_during_alloc)
        /*0020*/ 	.word	0x00000008


	//----- nvinfo : EIATTR_FRAME_SIZE
	.align		4
.L_23:
        /*0024*/ 	.byte	0x04, 0x11
        /*0026*/ 	.short	(.L_25 - .L_24)
	.align		4
.L_24:
        /*0028*/ 	.word	index@($__internal_0_$__cuda_sm10x_tcgen05_guardrail_trap_col_being_dealloced_not_returned_by_alloc)
        /*002c*/ 	.word	0x00000008


	//----- nvinfo : EIATTR_FRAME_SIZE
	.align		4
.L_25:
        /*0030*/ 	.byte	0x04, 0x11
        /*0032*/ 	.short	(.L_27 - .L_26)
	.align		4
.L_26:
        /*0034*/ 	.word	index@(_ZN7cutlass13device_kernelINS_4conv6kernel13ConvUniversalINS1_16ConvProblemShapeILNS1_8OperatorE0ELi3EEENS1_10collective14CollectiveConvINS1_47MainloopSm100TmaUmmaWarpSpecializedImplicitGemmILS5_0ELi12ELi3ELi1ELi2EN4cute5tupleIJNSA_1CILi2EEENSC_ILi1EEESE_EEEEENSB_IJNSC_ILi64EEESH_NSB_IJNSC_ILi32EEEEEEEEENS_10tfloat32_tESL_NSA_8TiledMMAINSA_8MMA_AtomIJNSA_17SM100_MMA_TF32_SSISL_SL_fLi64ELi64ELNSA_4UMMA5MajorE0ELSQ_0ELNSP_7ScaleInE0ELSR_0EEEEEENSA_6LayoutINSB_IJSE_SE_SE_EEENSB_IJNSC_ILi0EEESW_SW_EEEEENSB_IJNSA_10UnderscoreESZ_SZ_EEEEENS7_6detail27Sm100ImplicitGemmTileTraitsINSA_20SM90_TMA_LOAD_IM2COLENSA_14ComposedLayoutINSA_7SwizzleILi3ELi4ELi3EEENSA_18smem_ptr_flag_bitsILi32EEENSU_INSB_IJNSC_ILi8EEESI_EEENSB_IJSI_SE_EEEEEEEvEENS13_INSA_23SM90_TMA_LOAD_MULTICASTES1E_vEEEENS_8epilogue10collective18CollectiveEpilogueINS1J_23Sm100TmaWarpSpecializedILi3ELi2ELi16ELb1ELb0EEEJSK_NSB_IJNSU_ISH_SE_EENSU_ISI_SE_EEEEESL_NSB_IJNSB_IJllllEEESE_SW_EEESL_S1S_NS1J_6fusion15FusionCallbacksIS1N_NS1T_17LinearCombinationISL_fSL_fLNS_15FloatRoundStyleE2EEESK_S1Q_JEEENSA_5SM1004TMEM4LOAD26SM100_TMEM_LOAD_16dp128b8xES14_S1E_NSA_17SM75_U32x4_LDSM_NENSA_21SM90_TMA_STORE_IM2COLES1E_NSA_17SM90_U32x4_STSM_NENSA_39AutoVectorizingCopyWithAssumedAlignmentILi128EEEEEEvvEEEEvNT_6ParamsE)
        /*0038*/ 	.word	0x00000008


	//----- nvinfo : EIATTR_MIN_STACK_SIZE
	.align		4
.L_27:
        /*003c*/ 	.byte	0x04, 0x12
        /*003e*/ 	.short	(.L_29 - .L_28)
	.align		4
.L_28:
        /*0040*/ 	.word	index@(_ZN7cutlass13device_kernelINS_4conv6kernel13ConvUniversalINS1_16ConvProblemShapeILNS1_8OperatorE0ELi3EEENS1_10collective14CollectiveConvINS1_47MainloopSm100TmaUmmaWarpSpecializedImplicitGemmILS5_0ELi12ELi3ELi1ELi2EN4cute5tupleIJNSA_1CILi2EEENSC_ILi1EEESE_EEEEENSB_IJNSC_ILi64EEESH_NSB_IJNSC_ILi32EEEEEEEEENS_10tfloat32_tESL_NSA_8TiledMMAINSA_8MMA_AtomIJNSA_17SM100_MMA_TF32_SSISL_SL_fLi64ELi64ELNSA_4UMMA5MajorE0ELSQ_0ELNSP_7ScaleInE0ELSR_0EEEEEENSA_6LayoutINSB_IJSE_SE_SE_EEENSB_IJNSC_ILi0EEESW_SW_EEEEENSB_IJNSA_10UnderscoreESZ_SZ_EEEEENS7_6detail27Sm100ImplicitGemmTileTraitsINSA_20SM90_TMA_LOAD_IM2COLENSA_14ComposedLayoutINSA_7SwizzleILi3ELi4ELi3EEENSA_18smem_ptr_flag_bitsILi32EEENSU_INSB_IJNSC_ILi8EEESI_EEENSB_IJSI_SE_EEEEEEEvEENS13_INSA_23SM90_TMA_LOAD_MULTICASTES1E_vEEEENS_8epilogue10collective18CollectiveEpilogueINS1J_23Sm100TmaWarpSpecializedILi3ELi2ELi16ELb1ELb0EEEJSK_NSB_IJNSU_ISH_SE_EENSU_ISI_SE_EEEEESL_NSB_IJNSB_IJllllEEESE_SW_EEESL_S1S_NS1J_6fusion15FusionCallbacksIS1N_NS1T_17LinearCombinationISL_fSL_fLNS_15FloatRoundStyleE2EEESK_S1Q_JEEENSA_5SM1004TMEM4LOAD26SM100_TMEM_LOAD_16dp128b8xES14_S1E_NSA_17SM75_U32x4_LDSM_NENSA_21SM90_TMA_STORE_IM2COLES1E_NSA_17SM90_U32x4_STSM_NENSA_39AutoVectorizingCopyWithAssumedAlignmentILi128EEEEEEvvEEEEvNT_6ParamsE)
        /*0044*/ 	.word	0x00000008
.L_29:


//--------------------- .nv.compat                --------------------------
	.section	.nv.compat,"",@"SHT_CUDA_COMPAT_INFO"
	.align	4
        /*0000*/ 	.byte	0x02, 0x09, 0x01, 0x00, 0x02, 0x02, 0x02, 0x00, 0x02, 0x05, 0x05, 0x00, 0x03, 0x07, 0x01, 0x01
        /*0010*/ 	.byte	0x02, 0x03, 0x01, 0x00, 0x02, 0x06, 0x01, 0x00, 0x04, 0x0b, 0x08, 0x00, 0x09, 0x00, 0x00, 0x00
        /*0020*/ 	.byte	0x00, 0x00, 0x00, 0x00


//--------------------- .nv.info._ZN7cutlass13device_kernelINS_4conv6kernel13ConvUniversalINS1_16ConvProblemShapeILNS1_8OperatorE0ELi3EEENS1_10collective14CollectiveConvINS1_47MainloopSm100TmaUmmaWarpSpecializedImplicitGemmILS5_0ELi12ELi3ELi1ELi2EN4cute5tupleIJNSA_1CILi2EEENSC_ILi1EEESE_EEEEENSB_IJNSC_ILi64EEESH_NSB_IJNSC_ILi32EEEEEEEEENS_10tfloat32_tESL_NSA_8TiledMMAINSA_8MMA_AtomIJNSA_17SM100_MMA_TF32_SSISL_SL_fLi64ELi64ELNSA_4UMMA5MajorE0ELSQ_0ELNSP_7ScaleInE0ELSR_0EEEEEENSA_6LayoutINSB_IJSE_SE_SE_EEENSB_IJNSC_ILi0EEESW_SW_EEEEENSB_IJNSA_10UnderscoreESZ_SZ_EEEEENS7_6detail27Sm100ImplicitGemmTileTraitsINSA_20SM90_TMA_LOAD_IM2COLENSA_14ComposedLayoutINSA_7SwizzleILi3ELi4ELi3EEENSA_18smem_ptr_flag_bitsILi32EEENSU_INSB_IJNSC_ILi8EEESI_EEENSB_IJSI_SE_EEEEEEEvEENS13_INSA_23SM90_TMA_LOAD_MULTICASTES1E_vEEEENS_8epilogue10collective18CollectiveEpilogueINS1J_23Sm100TmaWarpSpecializedILi3ELi2ELi16ELb1ELb0EEEJSK_NSB_IJNSU_ISH_SE_EENSU_ISI_SE_EEEEESL_NSB_IJNSB_IJllllEEESE_SW_EEESL_S1S_NS1J_6fusion15FusionCallbacksIS1N_NS1T_17LinearCombinationISL_fSL_fLNS_15FloatRoundStyleE2EEESK_S1Q_JEEENSA_5SM1004TMEM4LOAD26SM100_TMEM_LOAD_16dp128b8xES14_S1E_NSA_17SM75_U32x4_LDSM_NENSA_21SM90_TMA_STORE_IM2COLES1E_NSA_17SM90_U32x4_STSM_NENSA_39AutoVectorizingCopyWithAssumedAlignmentILi128EEEEEEvvEEEEvNT_6ParamsE --------------------------
	.section	.nv.info._ZN7cutlass13device_kernelINS_4conv6kernel13ConvUniversalINS1_16ConvProblemShapeILNS1_8OperatorE0ELi3EEENS1_10collective14CollectiveConvINS1_47MainloopSm100TmaUmmaWarpSpecializedImplicitGemmILS5_0ELi12ELi3ELi1ELi2EN4cute5tupleIJNSA_1CILi2EEENSC_ILi1EEESE_EEEEENSB_IJNSC_ILi64EEESH_NSB_IJNSC_ILi32EEEEEEEEENS_10tfloat32_tESL_NSA_8TiledMMAINSA_8MMA_AtomIJNSA_17SM100_MMA_TF32_SSISL_SL_fLi64ELi64ELNSA_4UMMA5MajorE0ELSQ_0ELNSP_7ScaleInE0ELSR_0EEEEEENSA_6LayoutINSB_IJSE_SE_SE_EEENSB_IJNSC_ILi0EEESW_SW_EEEEENSB_IJNSA_10UnderscoreESZ_SZ_EEEEENS7_6detail27Sm100ImplicitGemmTileTraitsINSA_20SM90_TMA_LOAD_IM2COLENSA_14ComposedLayoutINSA_7SwizzleILi3ELi4ELi3EEENSA_18smem_ptr_flag_bitsILi32EEENSU_INSB_IJNSC_ILi8EEESI_EEENSB_IJSI_SE_EEEEEEEvEENS13_INSA_23SM90_TMA_LOAD_MULTICASTES1E_vEEEENS_8epilogue10collective18CollectiveEpilogueINS1J_23Sm100TmaWarpSpecializedILi3ELi2ELi16ELb1ELb0EEEJSK_NSB_IJNSU_ISH_SE_EENSU_ISI_SE_EEEEESL_NSB_IJNSB_IJllllEEESE_SW_EEESL_S1S_NS1J_6fusion15FusionCallbacksIS1N_NS1T_17LinearCombinationISL_fSL_fLNS_15FloatRoundStyleE2EEESK_S1Q_JEEENSA_5SM1004TMEM4LOAD26SM100_TMEM_LOAD_16dp128b8xES14_S1E_NSA_17SM75_U32x4_LDSM_NENSA_21SM90_TMA_STORE_IM2COLES1E_NSA_17SM90_U32x4_STSM_NENSA_39AutoVectorizingCopyWithAssumedAlignmentILi128EEEEEEvvEEEEvNT_6ParamsE,"",@"SHT_CUDA_INFO"
	.sectionflags	@""
	.align	4


	//----- nvinfo : EIATTR_CUDA_API_VERSION
	.align		4
        /*0000*/ 	.byte	0x04, 0x37
        /*0002*/ 	.short	(.L_31 - .L_30)
.L_30:
        /*0004*/ 	.word	0x00000082


	//----- nvinfo : EIATTR_KPARAM_INFO
	.align		4
.L_31:
        /*0008*/ 	.byte	0x04, 0x17
        /*000a*/ 	.short	(.L_33 - .L_32)
.L_32:
        /*000c*/ 	.word	0x00000000
        /*0010*/ 	.short	0x0000
        /*0012*/ 	.short	0x0000
        /*0014*/ 	.byte	0x00, 0xf0, 0x01, 0x24


	//----- nvinfo : EIATTR_AT_ENTRY_FRAGMENTS
	.align		4
.L_33:
        /*0018*/ 	.byte	0x04, 0x4f
        /*001a*/ 	.short	(.L_35 - .L_34)


	//   ....[0]....
.L_34:
        /*001c*/ 	.word	0x00000006


	//----- nvinfo : EIATTR_RESERVED_SMEM_USED
	.align		4
.L_35:
        /*0020*/ 	.byte	0x01, 0x41
	.zero		2


	//----- nvinfo : EIATTR_SPARSE_MMA_MASK
	.align		4
        /*0024*/ 	.byte	0x03, 0x50
        /*0026*/ 	.short	0x0000


	//----- nvinfo : EIATTR_TCGEN05_1CTA_USED
	.align		4
        /*0028*/ 	.byte	0x01, 0x51
	.zero		2


	//----- nvinfo : EIATTR_MAXREG_COUNT
	.align		4
        /*002c*/ 	.byte	0x03, 0x1b
        /*002e*/ 	.short	0x00ff


	//----- nvinfo : EIATTR_NUM_BARRIERS
	.align		4
        /*0030*/ 	.byte	0x02, 0x4c
        /*0032*/ 	.byte	0x07
	.zero		1


	//----- nvinfo : EIATTR_EXTERNS
	.align		4
        /*0034*/ 	.byte	0x04, 0x0f
        /*0036*/ 	.short	(.L_37 - .L_36)


	//   ....[0]....
	.align		4
.L_36:
        /*0038*/ 	.word	index@(__assertfail)


	//----- nvinfo : EIATTR_MERCURY_ISA_VERSION
	.align		4
.L_37:
        /*003c*/ 	.byte	0x03, 0x5f
        /*003e*/ 	.short	0x0101


	//----- nvinfo : EIATTR_INT_WARP_WIDE_INSTR_OFFSETS
	.align		4
        /*0040*/ 	.byte	0x04, 0x31
        /*0042*/ 	.short	(.L_39 - .L_38)


	//   ....[0]....
.L_38:
        /*0044*/ 	.word	0x000043f0


	//   ....[1]....
        /*0048*/ 	.word	0x00004410


	//   ....[2]....
        /*004c*/ 	.word	0x00004440


	//   ....[3]....
        /*0050*/ 	.word	0x00005170


	//   ....[4]....
        /*0054*/ 	.word	0x000052a0


	//   ....[5]....
        /*0058*/ 	.word	0x00005430


	//   ....[6]....
        /*005c*/ 	.word	0x000054e0


	//----- nvinfo : EIATTR_COOP_GROUP_MASK_REGIDS
	.align		4
.L_39:
        /*0060*/ 	.byte	0x04, 0x29
        /*0062*/ 	.short	(.L_41 - .L_40)


	//   ....[0]....
.L_40:
        /*0064*/ 	.word	0xffffffff


	//   ....[1]....
        /*0068*/ 	.word	0xffffffff


	//   ....[2]....
        /*006c*/ 	.word	0xffffffff


	//   ....[3]....
        /*0070*/ 	.word	0xffffffff


	//   ....[4]....
        /*0074*/ 	.word	0xffffffff


	//   ....[5]....
        /*0078*/ 	.word	0xffffffff


	//   ....[6]....
        /*007c*/ 	.word	0xffffffff


	//   ....[7]....
        /*0080*/ 	.word	0xffffffff


	//   ....[8]....
        /*0084*/ 	.word	0xffffffff


	//   ....[9]....
        /*0088*/ 	.word	0xffffffff


	//   ....[10]....
        /*008c*/ 	.word	0xffffffff


	//   ....[11]....
        /*0090*/ 	.word	0xffffffff


	//   ....[12]....
        /*0094*/ 	.word	0xffffffff


	//----- nvinfo : EIATTR_COOP_GROUP_INSTR_OFFSETS
	.align		4
.L_41:
        /*0098*/ 	.byte	0x04, 0x28
        /*009a*/ 	.short	(.L_43 - .L_42)


	//   ....[0]....
.L_42:
        /*009c*/ 	.word	0x00000090


	//   ....[1]....
        /*00a0*/ 	.word	0x00000500


	//   ....[2]....
        /*00a4*/ 	.word	0x000007c0


	//   ....[3]....
        /*00a8*/ 	.word	0x00000940


	//   ....[4]....
        /*00ac*/ 	.word	0x00000a40


	//   ....[5]....
        /*00b0*/ 	.word	0x00000b90


	//   ....[6]....
        /*00b4*/ 	.word	0x00000d90


	//   ....[7]....
        /*00b8*/ 	.word	0x00002670


	//   ....[8]....
        /*00bc*/ 	.word	0x00003700


	//   ....[9]....
        /*00c0*/ 	.word	0x00003910


	//   ....[10]....
        /*00c4*/ 	.word	0x00003940


	//   ....[11]....
        /*00c8*/ 	.word	0x000042d0


	//   ....[12]....
        /*00cc*/ 	.word	0x00004510


	//----- nvinfo : EIATTR_VRC_CTA_INIT_COUNT
	.align		4
.L_43:
        /*00d0*/ 	.byte	0x02, 0x4a
        /*00d2*/ 	.byte	0x80
	.zero		1


	//----- nvinfo : EIATTR_SYSCALL_OFFSETS
	.align		4
        /*00d4*/ 	.byte	0x04, 0x46
        /*00d6*/ 	.short	(.L_45 - .L_44)


	//   ....[0]....
.L_44:
        /*00d8*/ 	.word	0x00006210


	//   ....[1]....
        /*00dc*/ 	.word	0x00006300


	//   ....[2]....
        /*00e0*/ 	.word	0x00006d90


	//   ....[3]....
        /*00e4*/ 	.word	0x00007820


	//----- nvinfo : EIATTR_MBARRIER_INSTR_OFFSETS
	.align		4
.L_45:
        /*00e8*/ 	.byte	0x04, 0x39
        /*00ea*/ 	.short	(.L_47 - .L_46)


	//   ....[0]....
.L_46:
        /*00ec*/ 	.word	0x00000620
        /*00f0*/ 	.word	0x000000ff
        /*00f4*/ 	.word	0x00000000
        /*00f8*/ 	.short	0x0100
        /*00fa*/ 	.byte	0x04
	.zero		1


	//   ....[1]....
        /*00fc*/ 	.word	0x00000630
        /*0100*/ 	.word	0x000000ff
        /*0104*/ 	.word	0x00000060
        /*0108*/ 	.short	0x0100
        /*010a*/ 	.byte	0x04
	.zero		1


	//   ....[2]....
        /*010c*/ 	.word	0x00000640
        /*0110*/ 	.word	0x000000ff
        /*0114*/ 	.word	0x00000008
        /*0118*/ 	.short	0x0100
        /*011a*/ 	.byte	0x04
	.zero		1


	//   ....[3]....
        /*011c*/ 	.word	0x00000650
        /*0120*/ 	.word	0x000000ff
        /*0124*/ 	.word	0x00000068
        /*0128*/ 	.short	0x0100
        /*012a*/ 	.byte	0x04
	.zero		1


	//   ....[4]....
        /*012c*/ 	.word	0x00000660
        /*0130*/ 	.word	0x000000ff
        /*0134*/ 	.word	0x00000010
        /*0138*/ 	.short	0x0100
        /*013a*/ 	.byte	0x04
	.zero		1


	//   ....[5]....
        /*013c*/ 	.word	0x00000670
        /*0140*/ 	.word	0x000000ff
        /*0144*/ 	.word	0x00000070
        /*0148*/ 	.short	0x0100
        /*014a*/ 	.byte	0x04
	.zero		1


	//   ....[6]....
        /*014c*/ 	.word	0x00000680
        /*0150*/ 	.word	0x000000ff
        /*0154*/ 	.word	0x00000018
        /*0158*/ 	.short	0x0100
        /*015a*/ 	.byte	0x04
	.zero		1


	//   ....[7]....
        /*015c*/ 	.word	0x00000690
        /*0160*/ 	.word	0x000000ff
        /*0164*/ 	.word	0x00000078
        /*0168*/ 	.short	0x0100
        /*016a*/ 	.byte	0x04
	.zero		1


	//   ....[8]....
        /*016c*/ 	.word	0x000006a0
        /*0170*/ 	.word	0x000000ff
        /*0174*/ 	.word	0x00000020
        /*0178*/ 	.short	0x0100
        /*017a*/ 	.byte	0x04
	.zero		1


	//   ....[9]....
        /*017c*/ 	.word	0x000006b0
        /*0180*/ 	.word	0x000000ff
        /*0184*/ 	.word	0x00000080
        /*0188*/ 	.short	0x0100
        /*018a*/ 	.byte	0x04
	.zero		1


	//   ....[10]....
        /*018c*/ 	.word	0x000006c0
        /*0190*/ 	.word	0x000000ff
        /*0194*/ 	.word	0x00000028
        /*0198*/ 	.short	0x0100
        /*019a*/ 	.byte	0x04
	.zero		1


	//   ....[11]....
        /*019c*/ 	.word	0x000006d0
        /*01a0*/ 	.word	0x000000ff
        /*01a4*/ 	.word	0x00000088
        /*01a8*/ 	.short	0x0100
        /*01aa*/ 	.byte	0x04
	.zero		1


	//   ....[12]....
        /*01ac*/ 	.word	0x000006e0
        /*01b0*/ 	.word	0x000000ff
        /*01b4*/ 	.word	0x00000030
        /*01b8*/ 	.short	0x0100
        /*01ba*/ 	.byte	0x04
	.zero		1


	//   ....[13]....
        /*01bc*/ 	.word	0x000006f0
        /*01c0*/ 	.word	0x000000ff
        /*01c4*/ 	.word	0x00000090
        /*01c8*/ 	.short	0x0100
        /*01ca*/ 	.byte	0x04
	.zero		1


	//   ....[14]....
        /*01cc*/ 	.word	0x00000700
        /*01d0*/ 	.word	0x000000ff
        /*01d4*/ 	.word	0x00000038
        /*01d8*/ 	.short	0x0100
        /*01da*/ 	.byte	0x04
	.zero		1


	//   ....[15]....
        /*01dc*/ 	.word	0x00000710
        /*01e0*/ 	.word	0x000000ff
        /*01e4*/ 	.word	0x00000098
        /*01e8*/ 	.short	0x0100
        /*01ea*/ 	.byte	0x04
	.zero		1


	//   ....[16]....
        /*01ec*/ 	.word	0x00000720
        /*01f0*/ 	.word	0x000000ff
        /*01f4*/ 	.word	0x00000040
        /*01f8*/ 	.short	0x0100
        /*01fa*/ 	.byte	0x04
	.zero		1


	//   ....[17]....
        /*01fc*/ 	.word	0x00000730
        /*0200*/ 	.word	0x000000ff
        /*0204*/ 	.word	0x000000a0
        /*0208*/ 	.short	0x0100
        /*020a*/ 	.byte	0x04
	.zero		1


	//   ....[18]....
        /*020c*/ 	.word	0x00000740
        /*0210*/ 	.word	0x000000ff
        /*0214*/ 	.word	0x00000048
        /*0218*/ 	.short	0x0100
        /*021a*/ 	.byte	0x04
	.zero		1


	//   ....[19]....
        /*021c*/ 	.word	0x00000750
        /*0220*/ 	.word	0x000000ff
        /*0224*/ 	.word	0x000000a8
        /*0228*/ 	.short	0x0100
        /*022a*/ 	.byte	0x04
	.zero		1


	//   ....[20]....
        /*022c*/ 	.word	0x00000760
        /*0230*/ 	.word	0x000000ff
        /*0234*/ 	.word	0x00000050
        /*0238*/ 	.short	0x0100
        /*023a*/ 	.byte	0x04
	.zero		1


	//   ....[21]....
        /*023c*/ 	.word	0x00000770
        /*0240*/ 	.word	0x000000ff
        /*0244*/ 	.word	0x000000b0
        /*0248*/ 	.short	0x0100
        /*024a*/ 	.byte	0x04
	.zero		1


	//   ....[22]....
        /*024c*/ 	.word	0x00000780
        /*0250*/ 	.word	0x000000ff
        /*0254*/ 	.word	0x00000058
        /*0258*/ 	.short	0x0100
        /*025a*/ 	.byte	0x04
	.zero		1


	//   ....[23]....
        /*025c*/ 	.word	0x00000790
        /*0260*/ 	.word	0x000000ff
        /*0264*/ 	.word	0x000000b8
        /*0268*/ 	.short	0x0100
        /*026a*/ 	.byte	0x04
	.zero		1


	//   ....[24]....
        /*026c*/ 	.word	0x000008d0
        /*0270*/ 	.word	0x000000ff
        /*0274*/ 	.word	0x000000c0
        /*0278*/ 	.short	0x0100
        /*027a*/ 	.byte	0x04
	.zero		1


	//   ....[25]....
        /*027c*/ 	.word	0x000008e0
        /*0280*/ 	.word	0x000000ff
        /*0284*/ 	.word	0x000000d8
        /*0288*/ 	.short	0x0100
        /*028a*/ 	.byte	0x04
	.zero		1


	//   ....[26]....
        /*028c*/ 	.word	0x000008f0
        /*0290*/ 	.word	0x000000ff
        /*0294*/ 	.word	0x000000c8
        /*0298*/ 	.short	0x0100
        /*029a*/ 	.byte	0x04
	.zero		1


	//   ....[27]....
        /*029c*/ 	.word	0x00000900
        /*02a0*/ 	.word	0x000000ff
        /*02a4*/ 	.word	0x000000e0
        /*02a8*/ 	.short	0x0100
        /*02aa*/ 	.byte	0x04
	.zero		1


	//   ....[28]....
        /*02ac*/ 	.word	0x00000910
        /*02b0*/ 	.word	0x000000ff
        /*02b4*/ 	.word	0x000000d0
        /*02b8*/ 	.short	0x0100
        /*02ba*/ 	.byte	0x04
	.zero		1


	//   ....[29]....
        /*02bc*/ 	.word	0x00000920
        /*02c0*/ 	.word	0x000000ff
        /*02c4*/ 	.word	0x000000e8
        /*02c8*/ 	.short	0x0100
        /*02ca*/ 	.byte	0x04
	.zero		1


	//   ....[30]....
        /*02cc*/ 	.word	0x00000a10
        /*02d0*/ 	.word	0x000000ff
        /*02d4*/ 	.word	0x000000f0
        /*02d8*/ 	.short	0x0100
        /*02da*/ 	.byte	0x06
	.zero		1


	//   ....[31]....
        /*02dc*/ 	.word	0x00000a20
        /*02e0*/ 	.word	0x000000ff
        /*02e4*/ 	.word	0x000000f8
        /*02e8*/ 	.short	0x0100
        /*02ea*/ 	.byte	0x06
	.zero		1


	//   ....[32]....
        /*02ec*/ 	.word	0x00000b60
        /*02f0*/ 	.word	0x000000ff
        /*02f4*/ 	.word	0x00000100
        /*02f8*/ 	.short	0x0100
        /*02fa*/ 	.byte	0x06
	.zero		1


	//   ....[33]....
        /*02fc*/ 	.word	0x00000b70
        /*0300*/ 	.word	0x000000ff
        /*0304*/ 	.word	0x00000108
        /*0308*/ 	.short	0x0100
        /*030a*/ 	.byte	0x06
	.zero		1


	//   ....[34]....
        /*030c*/ 	.word	0x00000ca0
        /*0310*/ 	.word	0x000000ff
        /*0314*/ 	.word	0x00000110
        /*0318*/ 	.short	0x0100
        /*031a*/ 	.byte	0x04
	.zero		1


	//   ....[35]....
        /*031c*/ 	.word	0x00000cb0
        /*0320*/ 	.word	0x000000ff
        /*0324*/ 	.word	0x00000120
        /*0328*/ 	.short	0x0100
        /*032a*/ 	.byte	0x04
	.zero		1


	//   ....[36]....
        /*032c*/ 	.word	0x00000cc0
        /*0330*/ 	.word	0x000000ff
        /*0334*/ 	.word	0x00000118
        /*0338*/ 	.short	0x0100
        /*033a*/ 	.byte	0x04
	.zero		1


	//   ....[37]....
        /*033c*/ 	.word	0x00000cd0
        /*0340*/ 	.word	0x000000ff
        /*0344*/ 	.word	0x00000128
        /*0348*/ 	.short	0x0100
        /*034a*/ 	.byte	0x04
	.zero		1


	//   ....[38]....
        /*034c*/ 	.word	0x000018c0
        /*0350*/ 	.word	0x000000ff
        /*0354*/ 	.word	0x00000060
        /*0358*/ 	.short	0x010a
        /*035a*/ 	.byte	0x04
	.zero		1


	//   ....[39]....
        /*035c*/ 	.word	0x00001bc0
        /*0360*/ 	.word	0x000000ff
        /*0364*/ 	.word	0x00000060
        /*0368*/ 	.short	0x010a
        /*036a*/ 	.byte	0x09
	.zero		1


	//   ....[40]....
        /*036c*/ 	.word	0x00001d50
        /*0370*/ 	.word	0x000000ff
        /*0374*/ 	.word	0x00000060
        /*0378*/ 	.short	0x010a
        /*037a*/ 	.byte	0x08
	.zero		1


	//   ....[41]....
        /*037c*/ 	.word	0x00001fa0
        /*0380*/ 	.word	0x000000ff
        /*0384*/ 	.word	0x000000f8
        /*0388*/ 	.short	0x0101
        /*038a*/ 	.byte	0x1d
	.zero		1


	//   ....[42]....
        /*038c*/ 	.word	0x00001fc0
        /*0390*/ 	.word	0x000000ff
        /*0394*/ 	.word	0x00000060
        /*0398*/ 	.short	0x010a
        /*039a*/ 	.byte	0x04
	.zero		1


	//   ....[43]....
        /*039c*/ 	.word	0x00002290
        /*03a0*/ 	.word	0x000000ff
        /*03a4*/ 	.word	0x00000060
        /*03a8*/ 	.short	0x010a
        /*03aa*/ 	.byte	0x09
	.zero		1


	//   ....[44]....
        /*03ac*/ 	.word	0x00002420
        /*03b0*/ 	.word	0x000000ff
        /*03b4*/ 	.word	0x00000060
        /*03b8*/ 	.short	0x010a
        /*03ba*/ 	.byte	0x08
	.zero		1


	//   ....[45]....
        /*03bc*/ 	.word	0x00002680
        /*03c0*/ 	.word	0x000000ff
        /*03c4*/ 	.word	0x00000100
        /*03c8*/ 	.short	0x010a
        /*03ca*/ 	.byte	0x1d
	.zero		1


	//   ....[46]....
        /*03cc*/ 	.word	0x00002740
        /*03d0*/ 	.word	0x000000ff
        /*03d4*/ 	.word	0x00000000
        /*03d8*/ 	.short	0x0101
        /*03da*/ 	.byte	0x04
	.zero		1


	//   ....[47]....
        /*03dc*/ 	.word	0x00002d30
        /*03e0*/ 	.word	0x000000ff
        /*03e4*/ 	.word	0x00000000
        /*03e8*/ 	.short	0x010a
        /*03ea*/ 	.byte	0x04
	.zero		1


	//   ....[48]....
        /*03ec*/ 	.word	0x00002dc0
        /*03f0*/ 	.word	0x000000ff
        /*03f4*/ 	.word	0x00000000
        /*03f8*/ 	.short	0x010a
        /*03fa*/ 	.byte	0x05
	.zero		1


	//   ....[49]....
        /*03fc*/ 	.word	0x00002e50
        /*0400*/ 	.word	0x000000ff
        /*0404*/ 	.word	0x00000000
        /*0408*/ 	.short	0x010a
        /*040a*/ 	.byte	0x05
	.zero		1


	//   ....[50]....
        /*040c*/ 	.word	0x00002ee0
        /*0410*/ 	.word	0x000000ff
        /*0414*/ 	.word	0x00000000
        /*0418*/ 	.short	0x010a
        /*041a*/ 	.byte	0x05
	.zero		1


	//   ....[51]....
        /*041c*/ 	.word	0x00002f70
        /*0420*/ 	.word	0x000000ff
        /*0424*/ 	.word	0x00000000
        /*0428*/ 	.short	0x010a
        /*042a*/ 	.byte	0x05
	.zero		1


	//   ....[52]....
        /*042c*/ 	.word	0x00003000
        /*0430*/ 	.word	0x000000ff
        /*0434*/ 	.word	0x00000000
        /*0438*/ 	.short	0x010a
        /*043a*/ 	.byte	0x05
	.zero		1


	//   ....[53]....
        /*043c*/ 	.word	0x00003090
        /*0440*/ 	.word	0x000000ff
        /*0444*/ 	.word	0x00000000
        /*0448*/ 	.short	0x010a
        /*044a*/ 	.byte	0x05
	.zero		1


	//   ....[54]....
        /*044c*/ 	.word	0x00003120
        /*0450*/ 	.word	0x000000ff
        /*0454*/ 	.word	0x00000000
        /*0458*/ 	.short	0x010a
        /*045a*/ 	.byte	0x05
	.zero		1


	//   ....[55]....
        /*045c*/ 	.word	0x000031b0
        /*0460*/ 	.word	0x000000ff
        /*0464*/ 	.word	0x00000000
        /*0468*/ 	.short	0x010a
        /*046a*/ 	.byte	0x05
	.zero		1


	//   ....[56]....
        /*046c*/ 	.word	0x00003240
        /*0470*/ 	.word	0x000000ff
        /*0474*/ 	.word	0x00000000
        /*0478*/ 	.short	0x010a
        /*047a*/ 	.byte	0x05
	.zero		1


	//   ....[57]....
        /*047c*/ 	.word	0x000032d0
        /*0480*/ 	.word	0x000000ff
        /*0484*/ 	.word	0x00000000
        /*0488*/ 	.short	0x010a
        /*048a*/ 	.byte	0x05
	.zero		1


	//   ....[58]....
        /*048c*/ 	.word	0x00003370
        /*0490*/ 	.word	0x00000000
        /*0494*/ 	.word	0x00000000
        /*0498*/ 	.short	0x010a
        /*049a*/ 	.byte	0xff
	.zero		1


	//   ....[59]....
        /*049c*/ 	.word	0x000034c0
        /*04a0*/ 	.word	0x000000ff
        /*04a4*/ 	.word	0x00000108
        /*04a8*/ 	.short	0x010a
        /*04aa*/ 	.byte	0x04
	.zero		1


	//   ....[60]....
        /*04ac*/ 	.word	0x00003560
        /*04b0*/ 	.word	0x000000ff
        /*04b4*/ 	.word	0x00000100
        /*04b8*/ 	.short	0x010a
        /*04ba*/ 	.byte	0x04
	.zero		1


	//   ....[61]....
        /*04bc*/ 	.word	0x00003600
        /*04c0*/ 	.word	0x000000ff
        /*04c4*/ 	.word	0x00000000
        /*04c8*/ 	.short	0x0101
        /*04ca*/ 	.byte	0x05
	.zero		1


	//   ....[62]....
        /*04cc*/ 	.word	0x00003640
        /*04d0*/ 	.word	0x000000ff
        /*04d4*/ 	.word	0x00000108
        /*04d8*/ 	.short	0x0106
        /*04da*/ 	.byte	0x04
	.zero		1


	//   ....[63]....
        /*04dc*/ 	.word	0x00003680
        /*04e0*/ 	.word	0x00000000
        /*04e4*/ 	.word	0x00000108
        /*04e8*/ 	.short	0x010a
        /*04ea*/ 	.byte	0xff
	.zero		1


	//   ....[64]....
        /*04ec*/ 	.word	0x00003c10
        /*04f0*/ 	.word	0x000000ff
        /*04f4*/ 	.word	0x00000100
        /*04f8*/ 	.short	0x010a
        /*04fa*/ 	.byte	0x14
	.zero		1


	//   ....[65]....
        /*04fc*/ 	.word	0x00003cc0
        /*0500*/ 	.word	0x000000ff
        /*0504*/ 	.word	0x00000000
        /*0508*/ 	.short	0x0101
        /*050a*/ 	.byte	0x22
	.zero		1


	//   ....[66]....
        /*050c*/ 	.word	0x00003cd0
        /*0510*/ 	.word	0x000000ff
        /*0514*/ 	.word	0x00000120
        /*0518*/ 	.short	0x010a
        /*051a*/ 	.byte	0x19
	.zero		1


	//   ....[67]....
        /*051c*/ 	.word	0x00003d70
        /*0520*/ 	.word	0x000000ff
        /*0524*/ 	.word	0x00000000
        /*0528*/ 	.short	0x010a
        /*052a*/ 	.byte	0x04
	.zero		1


	//   ....[68]....
        /*052c*/ 	.word	0x00003dd0
        /*0530*/ 	.word	0x000000ff
        /*0534*/ 	.word	0x00000000
        /*0538*/ 	.short	0x010a
        /*053a*/ 	.byte	0x12
	.zero		1


	//   ....[69]....
        /*053c*/ 	.word	0x00003f20
        /*0540*/ 	.word	0x000000ff
        /*0544*/ 	.word	0x00000000
        /*0548*/ 	.short	0x010a
        /*054a*/ 	.byte	0x05
	.zero		1


	//   ....[70]....
        /*054c*/ 	.word	0x00004220
        /*0550*/ 	.word	0x000000ff
        /*0554*/ 	.word	0x00000000
        /*0558*/ 	.short	0x010a
        /*055a*/ 	.byte	0x04
	.zero		1


	//   ....[71]....
        /*055c*/ 	.word	0x000042b0
        /*0560*/ 	.word	0x000000ff
        /*0564*/ 	.word	0x00000000
        /*0568*/ 	.short	0x010a
        /*056a*/ 	.byte	0x04
	.zero		1


	//   ....[72]....
        /*056c*/ 	.word	0x00004800
        /*0570*/ 	.word	0x000000ff
        /*0574*/ 	.word	0x00000100
        /*0578*/ 	.short	0x010a
        /*057a*/ 	.byte	0x18
	.zero		1


	//   ....[73]....
        /*057c*/ 	.word	0x000048a0
        /*0580*/ 	.word	0x000000ff
        /*0584*/ 	.word	0x00000000
        /*0588*/ 	.short	0x0101
        /*058a*/ 	.byte	0x1f
	.zero		1


	//   ....[74]....
        /*058c*/ 	.word	0x00004de0
        /*0590*/ 	.word	0x000000ff
        /*0594*/ 	.word	0x000000f8
        /*0598*/ 	.short	0x010a
        /*059a*/ 	.byte	0x18
	.zero		1


	//   ....[75]....
        /*059c*/ 	.word	0x00004fd0
        /*05a0*/ 	.word	0x000000ff
        /*05a4*/ 	.word	0x000000d8
        /*05a8*/ 	.short	0x010a
        /*05aa*/ 	.byte	0x07
	.zero		1


	//   ....[76]....
        /*05ac*/ 	.word	0x00005330
        /*05b0*/ 	.word	0x000000ff
        /*05b4*/ 	.word	0x000000c0
        /*05b8*/ 	.short	0x010b
        /*05ba*/ 	.byte	0x07
	.zero		1


	//   ....[77]....
        /*05bc*/ 	.word	0x00005340
        /*05c0*/ 	.word	0x000000ff
        /*05c4*/ 	.word	0x00000000
        /*05c8*/ 	.short	0x0101
        /*05ca*/ 	.byte	0x06
	.zero		1


	//   ....[78]....
        /*05cc*/ 	.word	0x00005350
        /*05d0*/ 	.word	0x000000ff
        /*05d4*/ 	.word	0x000000d8
        /*05d8*/ 	.short	0x010a
        /*05da*/ 	.byte	0x04
	.zero		1


	//   ....[79]....
        /*05dc*/ 	.word	0x00005580
        /*05e0*/ 	.word	0x000000ff
        /*05e4*/ 	.word	0x000000c0
        /*05e8*/ 	.short	0x010b
        /*05ea*/ 	.byte	0x04
	.zero		1


	//   ....[80]....
        /*05ec*/ 	.word	0x00005590
        /*05f0*/ 	.word	0x000000ff
        /*05f4*/ 	.word	0x00000000
        /*05f8*/ 	.short	0x0101
        /*05fa*/ 	.byte	0x05
	.zero		1


	//   ....[81]....
        /*05fc*/ 	.word	0x000055e0
        /*0600*/ 	.word	0x000000ff
        /*0604*/ 	.word	0x00000000
        /*0608*/ 	.short	0x010a
        /*060a*/ 	.byte	0x04
	.zero		1


	//   ....[82]....
        /*060c*/ 	.word	0x00005670
        /*0610*/ 	.word	0x000000ff
        /*0614*/ 	.word	0x00000000
        /*0618*/ 	.short	0x010a
        /*061a*/ 	.byte	0x05
	.zero		1


	//   ....[83]....
        /*061c*/ 	.word	0x00005710
        /*0620*/ 	.word	0x00000000
        /*0624*/ 	.word	0x00000000
        /*0628*/ 	.short	0x010a
        /*062a*/ 	.byte	0xff
	.zero		1


	//   ....[84]....
        /*062c*/ 	.word	0x00005a90
        /*0630*/ 	.word	0x000000ff
        /*0634*/ 	.word	0x00000100
        /*0638*/ 	.short	0x010a
        /*063a*/ 	.byte	0x31
	.zero		1


	//   ....[85]....
        /*063c*/ 	.word	0x00005b60
        /*0640*/ 	.word	0x000000ff
        /*0644*/ 	.word	0x00000000
        /*0648*/ 	.short	0x0101
        /*064a*/ 	.byte	0x04
	.zero		1


	//   ....[86]....
        /*064c*/ 	.word	0x00006800
        /*0650*/ 	.word	0x00000003
        /*0654*/ 	.word	0x000000c0
        /*0658*/ 	.short	0x010a
        /*065a*/ 	.byte	0xff
	.zero		1


	//   ....[87]....
        /*065c*/ 	.word	0x00006880
        /*0660*/ 	.word	0x0000004f
        /*0664*/ 	.word	0x00000110
        /*0668*/ 	.short	0x010a
        /*066a*/ 	.byte	0xff
	.zero		1


	//   ....[88]....
        /*066c*/ 	.word	0x00006a40
        /*0670*/ 	.word	0x00000003
        /*0674*/ 	.word	0x000000c0
        /*0678*/ 	.short	0x010a
        /*067a*/ 	.byte	0xff
	.zero		1


	//   ....[89]....
        /*067c*/ 	.word	0x00006c70
        /*0680*/ 	.word	0x0000004f
        /*0684*/ 	.word	0x00000110
        /*0688*/ 	.short	0x010a
        /*068a*/ 	.byte	0xff
	.zero		1


	//   ....[90]....
        /*068c*/ 	.word	0x00007540
        /*0690*/ 	.word	0x00000000
        /*0694*/ 	.word	0x00000000
        /*0698*/ 	.short	0x0101
        /*069a*/ 	.byte	0xff
	.zero		1


	//   ....[91]....
        /*069c*/ 	.word	0x00007550
        /*06a0*/ 	.word	0x00000003
        /*06a4*/ 	.word	0x000000c0
        /*06a8*/ 	.short	0x010a
        /*06aa*/ 	.byte	0xff
	.zero		1


	//   ....[92]....
        /*06ac*/ 	.word	0x00007620
        /*06b0*/ 	.word	0x00000003
        /*06b4*/ 	.word	0x000000c0
        /*06b8*/ 	.short	0x010a
        /*06ba*/ 	.byte	0xff
	.zero		1


	//   ....[93]....
        /*06bc*/ 	.word	0x00007c50
        /*06c0*/ 	.word	0x000000ff
        /*06c4*/ 	.word	0x00000000
        /*06c8*/ 	.short	0x0101
        /*06ca*/ 	.byte	0x04
	.zero		1


	//   ....[94]....
        /*06cc*/ 	.word	0x00008040
        /*06d0*/ 	.word	0x00000002
        /*06d4*/ 	.word	0x00000000
        /*06d8*/ 	.short	0x0101
        /*06da*/ 	.byte	0xff
	.zero		1


	//   ....[95]....
        /*06dc*/ 	.word	0x000082d0
        /*06e0*/ 	.word	0x000000ff
        /*06e4*/ 	.word	0x00000000
        /*06e8*/ 	.short	0x0101
        /*06ea*/ 	.byte	0x04
	.zero		1


	//   ....[96]....
        /*06ec*/ 	.word	0x00008300
        /*06f0*/ 	.word	0x00000000
        /*06f4*/ 	.word	0x00000060
        /*06f8*/ 	.short	0x010a
        /*06fa*/ 	.byte	0xff
	.zero		1


	//   ....[97]....
        /*06fc*/ 	.word	0x00008360
        /*0700*/ 	.word	0x00000000
        /*0704*/ 	.word	0x00000060
        /*0708*/ 	.short	0x010a
        /*070a*/ 	.byte	0xff
	.zero		1


	//   ....[98]....
        /*070c*/ 	.word	0x000083c0
        /*0710*/ 	.word	0x00000000
        /*0714*/ 	.word	0x00000100
        /*0718*/ 	.short	0x010a
        /*071a*/ 	.byte	0xff
	.zero		1


	//   ....[99]....
        /*071c*/ 	.word	0x00008420
        /*0720*/ 	.word	0x00000000
        /*0724*/ 	.word	0x00000000
        /*0728*/ 	.short	0x010a
        /*072a*/ 	.byte	0xff
	.zero		1


	//   ....[100]....
        /*072c*/ 	.word	0x00008480
        /*0730*/ 	.word	0x00000000
        /*0734*/ 	.word	0x00000000
        /*0738*/ 	.short	0x010a
        /*073a*/ 	.byte	0xff
	.zero		1


	//   ....[101]....
        /*073c*/ 	.word	0x000084e0
        /*0740*/ 	.word	0x00000000
        /*0744*/ 	.word	0x00000000
        /*0748*/ 	.short	0x010a
        /*074a*/ 	.byte	0xff
	.zero		1


	//   ....[102]....
        /*074c*/ 	.word	0x00008540
        /*0750*/ 	.word	0x00000000
        /*0754*/ 	.word	0x00000000
        /*0758*/ 	.short	0x010a
        /*075a*/ 	.byte	0xff
	.zero		1


	//   ....[103]....
        /*075c*/ 	.word	0x000085a0
        /*0760*/ 	.word	0x00000000
        /*0764*/ 	.word	0x00000000
        /*0768*/ 	.short	0x010a
        /*076a*/ 	.byte	0xff
	.zero		1


	//   ....[104]....
        /*076c*/ 	.word	0x00008600
        /*0770*/ 	.word	0x00000000
        /*0774*/ 	.word	0x00000000
        /*0778*/ 	.short	0x010a
        /*077a*/ 	.byte	0xff
	.zero		1


	//   ....[105]....
        /*077c*/ 	.word	0x00008660
        /*0780*/ 	.word	0x00000000
        /*0784*/ 	.word	0x00000000
        /*0788*/ 	.short	0x010a
        /*078a*/ 	.byte	0xff
	.zero		1


	//   ....[106]....
        /*078c*/ 	.word	0x000086c0
        /*0790*/ 	.word	0x00000000
        /*0794*/ 	.word	0x00000000
        /*0798*/ 	.short	0x010a
        /*079a*/ 	.byte	0xff
	.zero		1


	//   ....[107]....
        /*079c*/ 	.word	0x00008720
        /*07a0*/ 	.word	0x00000000
        /*07a4*/ 	.word	0x00000000
        /*07a8*/ 	.short	0x010a
        /*07aa*/ 	.byte	0xff
	.zero		1


	//   ....[108]....
        /*07ac*/ 	.word	0x00008780
        /*07b0*/ 	.word	0x00000000
        /*07b4*/ 	.word	0x00000000
        /*07b8*/ 	.short	0x010a
        /*07ba*/ 	.byte	0xff
	.zero		1


	//   ....[109]....
        /*07bc*/ 	.word	0x000087e0
        /*07c0*/ 	.word	0x00000000
        /*07c4*/ 	.word	0x00000000
        /*07c8*/ 	.short	0x010a
        /*07ca*/ 	.byte	0xff
	.zero		1


	//   ....[110]....
        /*07cc*/ 	.word	0x00008840
        /*07d0*/ 	.word	0x00000004
        /*07d4*/ 	.word	0x00000108
        /*07d8*/ 	.short	0x010a
        /*07da*/ 	.byte	0xff
	.zero		1


	//   ....[111]....
        /*07dc*/ 	.word	0x000088a0
        /*07e0*/ 	.word	0x00000004
        /*07e4*/ 	.word	0x00000100
        /*07e8*/ 	.short	0x010a
        /*07ea*/ 	.byte	0xff
	.zero		1


	//   ....[112]....
        /*07ec*/ 	.word	0x00008900
        /*07f0*/ 	.word	0x00000000
        /*07f4*/ 	.word	0x00000100
        /*07f8*/ 	.short	0x010a
        /*07fa*/ 	.byte	0xff
	.zero		1


	//   ....[113]....
        /*07fc*/ 	.word	0x00008960
        /*0800*/ 	.word	0x00000005
        /*0804*/ 	.word	0x00000120
        /*0808*/ 	.short	0x010a
        /*080a*/ 	.byte	0xff
	.zero		1


	//   ....[114]....
        /*080c*/ 	.word	0x000089c0
        /*0810*/ 	.word	0x00000000
        /*0814*/ 	.word	0x00000000
        /*0818*/ 	.short	0x010a
        /*081a*/ 	.byte	0xff
	.zero		1


	//   ....[115]....
        /*081c*/ 	.word	0x00008a20
        /*0820*/ 	.word	0x00000000
        /*0824*/ 	.word	0x00000000
        /*0828*/ 	.short	0x010a
        /*082a*/ 	.byte	0xff
	.zero		1


	//   ....[116]....
        /*082c*/ 	.word	0x00008a80
        /*0830*/ 	.word	0x00000000
        /*0834*/ 	.word	0x00000000
        /*0838*/ 	.short	0x010a
        /*083a*/ 	.byte	0xff
	.zero		1


	//   ....[117]....
        /*083c*/ 	.word	0x00008ae0
        /*0840*/ 	.word	0x00000000
        /*0844*/ 	.word	0x00000100
        /*0848*/ 	.short	0x010a
        /*084a*/ 	.byte	0xff
	.zero		1


	//   ....[118]....
        /*084c*/ 	.word	0x00008b40
        /*0850*/ 	.word	0x00000000
        /*0854*/ 	.word	0x000000f8
        /*0858*/ 	.short	0x010a
        /*085a*/ 	.byte	0xff
	.zero		1


	//   ....[119]....
        /*085c*/ 	.word	0x00008ba0
        /*0860*/ 	.word	0x00000002
        /*0864*/ 	.word	0x000000d8
        /*0868*/ 	.short	0x010a
        /*086a*/ 	.byte	0xff
	.zero		1


	//   ....[120]....
        /*086c*/ 	.word	0x00008c00
        /*0870*/ 	.word	0x00000000
        /*0874*/ 	.word	0x000000d8
        /*0878*/ 	.short	0x010a
        /*087a*/ 	.byte	0xff
	.zero		1


	//   ....[121]....
        /*087c*/ 	.word	0x00008c60
        /*0880*/ 	.word	0x00000000
        /*0884*/ 	.word	0x00000000
        /*0888*/ 	.short	0x010a
        /*088a*/ 	.byte	0xff
	.zero		1


	//   ....[122]....
        /*088c*/ 	.word	0x00008cc0
        /*0890*/ 	.word	0x00000000
        /*0894*/ 	.word	0x00000000
        /*0898*/ 	.short	0x010a
        /*089a*/ 	.byte	0xff
	.zero		1


	//   ....[123]....
        /*089c*/ 	.word	0x00008d20
        /*08a0*/ 	.word	0x00000000
        /*08a4*/ 	.word	0x00000100
        /*08a8*/ 	.short	0x010a
        /*08aa*/ 	.byte	0xff
	.zero		1


	//   ....[124]....
        /*08ac*/ 	.word	0x00008d70
        /*08b0*/ 	.word	0x00000003
        /*08b4*/ 	.word	0x000000c0
        /*08b8*/ 	.short	0x010a
        /*08ba*/ 	.byte	0xff
	.zero		1


	//   ....[125]....
        /*08bc*/ 	.word	0x00008dc0
        /*08c0*/ 	.word	0x0000004f
        /*08c4*/ 	.word	0x00000110
        /*08c8*/ 	.short	0x010a
        /*08ca*/ 	.byte	0xff
	.zero		1


	//   ....[126]....
        /*08cc*/ 	.word	0x00008e10
        /*08d0*/ 	.word	0x00000003
        /*08d4*/ 	.word	0x000000c0
        /*08d8*/ 	.short	0x010a
        /*08da*/ 	.byte	0xff
	.zero		1


	//----- nvinfo : EIATTR_NUM_MBARRIERS
	.align		4
.L_47:
        /*08dc*/ 	.byte	0x03, 0x38
        /*08de*/ 	.short	0x0026


	//----- nvinfo : EIATTR_EXIT_INSTR_OFFSETS
	.align		4
        /*08e0*/ 	.byte	0x04, 0x1c
        /*08e2*/ 	.short	(.L_49 - .L_48)


	//   ....[0]....
.L_48:
        /*08e4*/ 	.word	0x000033a0


	//   ....[1]....
        /*08e8*/ 	.word	0x00003650


	//   ....[2]....
        /*08ec*/ 	.word	0x000036b0


	//   ....[3]....
        /*08f0*/ 	.word	0x00004520


	//   ....[4]....
        /*08f4*/ 	.word	0x00005740


	//   ....[5]....
        /*08f8*/ 	.word	0x00005780


	//   ....[6]....
        /*08fc*/ 	.word	0x000081b0


	//   ....[7]....
        /*0900*/ 	.word	0x00008230


	//   ....[8]....
        /*0904*/ 	.word	0x00008260


	//   ....[9]....
        /*0908*/ 	.word	0x000082e0


	//----- nvinfo : EIATTR_MAX_THREADS
	.align		4
.L_49:
        /*090c*/ 	.byte	0x04, 0x05
        /*090e*/ 	.short	(.L_51 - .L_50)
.L_50:
        /*0910*/ 	.word	0x00000100
        /*0914*/ 	.word	0x00000001
        /*0918*/ 	.word	0x00000001


	//----- nvinfo : EIATTR_CRS_STACK_SIZE
	.align		4
.L_51:
        /*091c*/ 	.byte	0x04, 0x1e
        /*091e*/ 	.short	(.L_53 - .L_52)
.L_52:
        /*0920*/ 	.word	0x00000000


	//----- nvinfo : EIATTR_CBANK_PARAM_SIZE
	.align		4
.L_53:
        /*0924*/ 	.byte	0x03, 0x19
        /*0926*/ 	.short	0x0900


	//----- nvinfo : EIATTR_PARAM_CBANK
	.align		4
        /*0928*/ 	.byte	0x04, 0x0a
        /*092a*/ 	.short	(.L_55 - .L_54)
	.align		4
.L_54:
        /*092c*/ 	.word	index@(.nv.constant0._ZN7cutlass13device_kernelINS_4conv6kernel13ConvUniversalINS1_16ConvProblemShapeILNS1_8OperatorE0ELi3EEENS1_10collective14CollectiveConvINS1_47MainloopSm100TmaUmmaWarpSpecializedImplicitGemmILS5_0ELi12ELi3ELi1ELi2EN4cute5tupleIJNSA_1CILi2EEENSC_ILi1EEESE_EEEEENSB_IJNSC_ILi64EEESH_NSB_IJNSC_ILi32EEEEEEEEENS_10tfloat32_tESL_NSA_8TiledMMAINSA_8MMA_AtomIJNSA_17SM100_MMA_TF32_SSISL_SL_fLi64ELi64ELNSA_4UMMA5MajorE0ELSQ_0ELNSP_7ScaleInE0ELSR_0EEEEEENSA_6LayoutINSB_IJSE_SE_SE_EEENSB_IJNSC_ILi0EEESW_SW_EEEEENSB_IJNSA_10UnderscoreESZ_SZ_EEEEENS7_6detail27Sm100ImplicitGemmTileTraitsINSA_20SM90_TMA_LOAD_IM2COLENSA_14ComposedLayoutINSA_7SwizzleILi3ELi4ELi3EEENSA_18smem_ptr_flag_bitsILi32EEENSU_INSB_IJNSC_ILi8EEESI_EEENSB_IJSI_SE_EEEEEEEvEENS13_INSA_23SM90_TMA_LOAD_MULTICASTES1E_vEEEENS_8epilogue10collective18CollectiveEpilogueINS1J_23Sm100TmaWarpSpecializedILi3ELi2ELi16ELb1ELb0EEEJSK_NSB_IJNSU_ISH_SE_EENSU_ISI_SE_EEEEESL_NSB_IJNSB_IJllllEEESE_SW_EEESL_S1S_NS1J_6fusion15FusionCallbacksIS1N_NS1T_17LinearCombinationISL_fSL_fLNS_15FloatRoundStyleE2EEESK_S1Q_JEEENSA_5SM1004TMEM4LOAD26SM100_TMEM_LOAD_16dp128b8xES14_S1E_NSA_17SM75_U32x4_LDSM_NENSA_21SM90_TMA_STORE_IM2COLES1E_NSA_17SM90_U32x4_STSM_NENSA_39AutoVectorizingCopyWithAssumedAlignmentILi128EEEEEEvvEEEEvNT_6ParamsE)
        /*0930*/ 	.short	0x0380
        /*0932*/ 	.short	0x0900


	//----- nvinfo : EIATTR_SW_WAR
	.align		4
.L_55:
        /*0934*/ 	.byte	0x04, 0x36
        /*0936*/ 	.short	(.L_57 - .L_56)
.L_56:
        /*0938*/ 	.word	0x00000008
.L_57:


//--------------------- .nv.callgraph             --------------------------
	.section	.nv.callgraph,"",@"SHT_CUDA_CALLGRAPH"
	.align	4
	.sectionentsize	8
	.align		4
        /*0000*/ 	.word	0x00000000
	.align		4
        /*0004*/ 	.word	0xffffffff
	.align		4
        /*0008*/ 	.word	index@(_ZN7cutlass13device_kernelINS_4conv6kernel13ConvUniversalINS1_16ConvProblemShapeILNS1_8OperatorE0ELi3EEENS1_10collective14CollectiveConvINS1_47MainloopSm100TmaUmmaWarpSpecializedImplicitGemmILS5_0ELi12ELi3ELi1ELi2EN4cute5tupleIJNSA_1CILi2EEENSC_ILi1EEESE_EEEEENSB_IJNSC_ILi64EEESH_NSB_IJNSC_ILi32EEEEEEEEENS_10tfloat32_tESL_NSA_8TiledMMAINSA_8MMA_AtomIJNSA_17SM100_MMA_TF32_SSISL_SL_fLi64ELi64ELNSA_4UMMA5MajorE0ELSQ_0ELNSP_7ScaleInE0ELSR_0EEEEEENSA_6LayoutINSB_IJSE_SE_SE_EEENSB_IJNSC_ILi0EEESW_SW_EEEEENSB_IJNSA_10UnderscoreESZ_SZ_EEEEENS7_6detail27Sm100ImplicitGemmTileTraitsINSA_20SM90_TMA_LOAD_IM2COLENSA_14ComposedLayoutINSA_7SwizzleILi3ELi4ELi3EEENSA_18smem_ptr_flag_bitsILi32EEENSU_INSB_IJNSC_ILi8EEESI_EEENSB_IJSI_SE_EEEEEEEvEENS13_INSA_23SM90_TMA_LOAD_MULTICASTES1E_vEEEENS_8epilogue10collective18CollectiveEpilogueINS1J_23Sm100TmaWarpSpecializedILi3ELi2ELi16ELb1ELb0EEEJSK_NSB_IJNSU_ISH_SE_EENSU_ISI_SE_EEEEESL_NSB_IJNSB_IJllllEEESE_SW_EEESL_S1S_NS1J_6fusion15FusionCallbacksIS1N_NS1T_17LinearCombinationISL_fSL_fLNS_15FloatRoundStyleE2EEESK_S1Q_JEEENSA_5SM1004TMEM4LOAD26SM100_TMEM_LOAD_16dp128b8xES14_S1E_NSA_17SM75_U32x4_LDSM_NENSA_21SM90_TMA_STORE_IM2COLES1E_NSA_17SM90_U32x4_STSM_NENSA_39AutoVectorizingCopyWithAssumedAlignmentILi128EEEEEEvvEEEEvNT_6ParamsE)
	.align		4
        /*000c*/ 	.word	index@(__assertfail)
	.align		4
        /*0010*/ 	.word	0x00000000
	.align		4
        /*0014*/ 	.word	0xfffffffe
	.align		4
        /*0018*/ 	.word	0x00000000
	.align		4
        /*001c*/ 	.word	0xfffffffd
	.align		4
        /*0020*/ 	.word	0x00000000
	.align		4
        /*0024*/ 	.word	0xfffffffc


//--------------------- .nv.constant4             --------------------------
	.section	.nv.constant4,"a",@progbits
	.align	8
	.align		8
.nv.constant4:
        /*0000*/ 	.dword	__assertfail
	.align		8
        /*0008*/ 	.dword	__unnamed_1
	.align		8
        /*0010*/ 	.dword	__unnamed_2
	.align		8
        /*0018*/ 	.dword	_ZN39_INTERNAL_d40bc65b_4_k_cu_6606c548_32314cuda3std3__45__cpo5beginE
	.align		8
        /*0020*/ 	.dword	_ZN39_INTERNAL_d40bc65b_4_k_cu_6606c548_32314cuda3std3__45__cpo3endE
	.align		8
        /*0028*/ 	.dword	_ZN39_INTERNAL_d40bc65b_4_k_cu_6606c548_32314cuda3std3__45__cpo6cbeginE
	.align		8
        /*0030*/ 	.dword	_ZN39_INTERNAL_d40bc65b_4_k_cu_6606c548_32314cuda3std3__45__cpo4cendE
	.align		8
        /*0038*/ 	.dword	_ZN39_INTERNAL_d40bc65b_4_k_cu_6606c548_32314cuda3std3__441_GLOBAL__N__d40bc65b_4_k_cu_6606c548_32316ignoreE
	.align		8
        /*0040*/ 	.dword	_ZN39_INTERNAL_d40bc65b_4_k_cu_6606c548_32314cuda3std3__419piecewise_constructE
	.align		8
        /*0048*/ 	.dword	_ZN39_INTERNAL_d40bc65b_4_k_cu_6606c548_32314cuda3std3__48in_placeE
	.align		8
        /*0050*/ 	.dword	_ZN39_INTERNAL_d40bc65b_4_k_cu_6606c548_32314cuda3std6ranges3__45__cpo4swapE
	.align		8
        /*0058*/ 	.dword	_ZN39_INTERNAL_d40bc65b_4_k_cu_6606c548_32314cuda3std6ranges3__45__cpo9iter_moveE
	.align		8
        /*0060*/ 	.dword	_ZN39_INTERNAL_d40bc65b_4_k_cu_6606c548_32314cute7productE
	.align		8
        /*0068*/ 	.dword	_ZN39_INTERNAL_d40bc65b_4_k_cu_6606c548_32314cute1_E
	.align		8
        /*0070*/ 	.dword	$str$27
	.align		8
        /*0078*/ 	.dword	$str$28
	.align		8
        /*0080*/ 	.dword	$str$29
	.align		8
        /*0088*/ 	.dword	$str$30


//--------------------- .text._ZN7cutlass13device_kernelINS_4conv6kernel13ConvUniversalINS1_16ConvProblemShapeILNS1_8OperatorE0ELi3EEENS1_10collective14CollectiveConvINS1_47MainloopSm100TmaUmmaWarpSpecializedImplicitGemmILS5_0ELi12ELi3ELi1ELi2EN4cute5tupleIJNSA_1CILi2EEENSC_ILi1EEESE_EEEEENSB_IJNSC_ILi64EEESH_NSB_IJNSC_ILi32EEEEEEEEENS_10tfloat32_tESL_NSA_8TiledMMAINSA_8MMA_AtomIJNSA_17SM100_MMA_TF32_SSISL_SL_fLi64ELi64ELNSA_4UMMA5MajorE0ELSQ_0ELNSP_7ScaleInE0ELSR_0EEEEEENSA_6LayoutINSB_IJSE_SE_SE_EEENSB_IJNSC_ILi0EEESW_SW_EEEEENSB_IJNSA_10UnderscoreESZ_SZ_EEEEENS7_6detail27Sm100ImplicitGemmTileTraitsINSA_20SM90_TMA_LOAD_IM2COLENSA_14ComposedLayoutINSA_7SwizzleILi3ELi4ELi3EEENSA_18smem_ptr_flag_bitsILi32EEENSU_INSB_IJNSC_ILi8EEESI_EEENSB_IJSI_SE_EEEEEEEvEENS13_INSA_23SM90_TMA_LOAD_MULTICASTES1E_vEEEENS_8epilogue10collective18CollectiveEpilogueINS1J_23Sm100TmaWarpSpecializedILi3ELi2ELi16ELb1ELb0EEEJSK_NSB_IJNSU_ISH_SE_EENSU_ISI_SE_EEEEESL_NSB_IJNSB_IJllllEEESE_SW_EEESL_S1S_NS1J_6fusion15FusionCallbacksIS1N_NS1T_17LinearCombinationISL_fSL_fLNS_15FloatRoundStyleE2EEESK_S1Q_JEEENSA_5SM1004TMEM4LOAD26SM100_TMEM_LOAD_16dp128b8xES14_S1E_NSA_17SM75_U32x4_LDSM_NENSA_21SM90_TMA_STORE_IM2COLES1E_NSA_17SM90_U32x4_STSM_NENSA_39AutoVectorizingCopyWithAssumedAlignmentILi128EEEEEEvvEEEEvNT_6ParamsE --------------------------
	.section	.text._ZN7cutlass13device_kernelINS_4conv6kernel13ConvUniversalINS1_16ConvProblemShapeILNS1_8OperatorE0ELi3EEENS1_10collective14CollectiveConvINS1_47MainloopSm100TmaUmmaWarpSpecializedImplicitGemmILS5_0ELi12ELi3ELi1ELi2EN4cute5tupleIJNSA_1CILi2EEENSC_ILi1EEESE_EEEEENSB_IJNSC_ILi64EEESH_NSB_IJNSC_ILi32EEEEEEEEENS_10tfloat32_tESL_NSA_8TiledMMAINSA_8MMA_AtomIJNSA_17SM100_MMA_TF32_SSISL_SL_fLi64ELi64ELNSA_4UMMA5MajorE0ELSQ_0ELNSP_7ScaleInE0ELSR_0EEEEEENSA_6LayoutINSB_IJSE_SE_SE_EEENSB_IJNSC_ILi0EEESW_SW_EEEEENSB_IJNSA_10UnderscoreESZ_SZ_EEEEENS7_6detail27Sm100ImplicitGemmTileTraitsINSA_20SM90_TMA_LOAD_IM2COLENSA_14ComposedLayoutINSA_7SwizzleILi3ELi4ELi3EEENSA_18smem_ptr_flag_bitsILi32EEENSU_INSB_IJNSC_ILi8EEESI_EEENSB_IJSI_SE_EEEEEEEvEENS13_INSA_23SM90_TMA_LOAD_MULTICASTES1E_vEEEENS_8epilogue10collective18CollectiveEpilogueINS1J_23Sm100TmaWarpSpecializedILi3ELi2ELi16ELb1ELb0EEEJSK_NSB_IJNSU_ISH_SE_EENSU_ISI_SE_EEEEESL_NSB_IJNSB_IJllllEEESE_SW_EEESL_S1S_NS1J_6fusion15FusionCallbacksIS1N_NS1T_17LinearCombinationISL_fSL_fLNS_15FloatRoundStyleE2EEESK_S1Q_JEEENSA_5SM1004TMEM4LOAD26SM100_TMEM_LOAD_16dp128b8xES14_S1E_NSA_17SM75_U32x4_LDSM_NENSA_21SM90_TMA_STORE_IM2COLES1E_NSA_17SM90_U32x4_STSM_NENSA_39AutoVectorizingCopyWithAssumedAlignmentILi128EEEEEEvvEEEEvNT_6ParamsE,"ax",@progbits
	.align	128
.text._ZN7cutlass13device_kernelINS_4conv6kernel13ConvUniversalINS1_16ConvProblemShapeILNS1_8OperatorE0ELi3EEENS1_10collective14CollectiveConvINS1_47MainloopSm100TmaUmmaWarpSpecializedImplicitGemmILS5_0ELi12ELi3ELi1ELi2EN4cute5tupleIJNSA_1CILi2EEENSC_ILi1EEESE_EEEEENSB_IJNSC_ILi64EEESH_NSB_IJNSC_ILi32EEEEEEEEENS_10tfloat32_tESL_NSA_8TiledMMAINSA_8MMA_AtomIJNSA_17SM100_MMA_TF32_SSISL_SL_fLi64ELi64ELNSA_4UMMA5MajorE0ELSQ_0ELNSP_7ScaleInE0ELSR_0EEEEEENSA_6LayoutINSB_IJSE_SE_SE_EEENSB_IJNSC_ILi0EEESW_SW_EEEEENSB_IJNSA_10UnderscoreESZ_SZ_EEEEENS7_6detail27Sm100ImplicitGemmTileTraitsINSA_20SM90_TMA_LOAD_IM2COLENSA_14ComposedLayoutINSA_7SwizzleILi3ELi4ELi3EEENSA_18smem_ptr_flag_bitsILi32EEENSU_INSB_IJNSC_ILi8EEESI_EEENSB_IJSI_SE_EEEEEEEvEENS13_INSA_23SM90_TMA_LOAD_MULTICASTES1E_vEEEENS_8epilogue10collective18CollectiveEpilogueINS1J_23Sm100TmaWarpSpecializedILi3ELi2ELi16ELb1ELb0EEEJSK_NSB_IJNSU_ISH_SE_EENSU_ISI_SE_EEEEESL_NSB_IJNSB_IJllllEEESE_SW_EEESL_S1S_NS1J_6fusion15FusionCallbacksIS1N_NS1T_17LinearCombinationISL_fSL_fLNS_15FloatRoundStyleE2EEESK_S1Q_JEEENSA_5SM1004TMEM4LOAD26SM100_TMEM_LOAD_16dp128b8xES14_S1E_NSA_17SM75_U32x4_LDSM_NENSA_21SM90_TMA_STORE_IM2COLES1E_NSA_17SM90_U32x4_STSM_NENSA_39AutoVectorizingCopyWithAssumedAlignmentILi128EEEEEEvvEEEEvNT_6ParamsE:
        .type           _ZN7cutlass13device_kernelINS_4conv6kernel13ConvUniversalINS1_16ConvProblemShapeILNS1_8OperatorE0ELi3EEENS1_10collective14CollectiveConvINS1_47MainloopSm100TmaUmmaWarpSpecializedImplicitGemmILS5_0ELi12ELi3ELi1ELi2EN4cute5tupleIJNSA_1CILi2EEENSC_ILi1EEESE_EEEEENSB_IJNSC_ILi64EEESH_NSB_IJNSC_ILi32EEEEEEEEENS_10tfloat32_tESL_NSA_8TiledMMAINSA_8MMA_AtomIJNSA_17SM100_MMA_TF32_SSISL_SL_fLi64ELi64ELNSA_4UMMA5MajorE0ELSQ_0ELNSP_7ScaleInE0ELSR_0EEEEEENSA_6LayoutINSB_IJSE_SE_SE_EEENSB_IJNSC_ILi0EEESW_SW_EEEEENSB_IJNSA_10UnderscoreESZ_SZ_EEEEENS7_6detail27Sm100ImplicitGemmTileTraitsINSA_20SM90_TMA_LOAD_IM2COLENSA_14ComposedLayoutINSA_7SwizzleILi3ELi4ELi3EEENSA_18smem_ptr_flag_bitsILi32EEENSU_INSB_IJNSC_ILi8EEESI_EEENSB_IJSI_SE_EEEEEEEvEENS13_INSA_23SM90_TMA_LOAD_MULTICASTES1E_vEEEENS_8epilogue10collective18CollectiveEpilogueINS1J_23Sm100TmaWarpSpecializedILi3ELi2ELi16ELb1ELb0EEEJSK_NSB_IJNSU_ISH_SE_EENSU_ISI_SE_EEEEESL_NSB_IJNSB_IJllllEEESE_SW_EEESL_S1S_NS1J_6fusion15FusionCallbacksIS1N_NS1T_17LinearCombinationISL_fSL_fLNS_15FloatRoundStyleE2EEESK_S1Q_JEEENSA_5SM1004TMEM4LOAD26SM100_TMEM_LOAD_16dp128b8xES14_S1E_NSA_17SM75_U32x4_LDSM_NENSA_21SM90_TMA_STORE_IM2COLES1E_NSA_17SM90_U32x4_STSM_NENSA_39AutoVectorizingCopyWithAssumedAlignmentILi128EEEEEEvvEEEEvNT_6ParamsE,@function
        .size           _ZN7cutlass13device_kernelINS_4conv6kernel13ConvUniversalINS1_16ConvProblemShapeILNS1_8OperatorE0ELi3EEENS1_10collective14CollectiveConvINS1_47MainloopSm100TmaUmmaWarpSpecializedImplicitGemmILS5_0ELi12ELi3ELi1ELi2EN4cute5tupleIJNSA_1CILi2EEENSC_ILi1EEESE_EEEEENSB_IJNSC_ILi64EEESH_NSB_IJNSC_ILi32EEEEEEEEENS_10tfloat32_tESL_NSA_8TiledMMAINSA_8MMA_AtomIJNSA_17SM100_MMA_TF32_SSISL_SL_fLi64ELi64ELNSA_4UMMA5MajorE0ELSQ_0ELNSP_7ScaleInE0ELSR_0EEEEEENSA_6LayoutINSB_IJSE_SE_SE_EEENSB_IJNSC_ILi0EEESW_SW_EEEEENSB_IJNSA_10UnderscoreESZ_SZ_EEEEENS7_6detail27Sm100ImplicitGemmTileTraitsINSA_20SM90_TMA_LOAD_IM2COLENSA_14ComposedLayoutINSA_7SwizzleILi3ELi4ELi3EEENSA_18smem_ptr_flag_bitsILi32EEENSU_INSB_IJNSC_ILi8EEESI_EEENSB_IJSI_SE_EEEEEEEvEENS13_INSA_23SM90_TMA_LOAD_MULTICASTES1E_vEEEENS_8epilogue10collective18CollectiveEpilogueINS1J_23Sm100TmaWarpSpecializedILi3ELi2ELi16ELb1ELb0EEEJSK_NSB_IJNSU_ISH_SE_EENSU_ISI_SE_EEEEESL_NSB_IJNSB_IJllllEEESE_SW_EEESL_S1S_NS1J_6fusion15FusionCallbacksIS1N_NS1T_17LinearCombinationISL_fSL_fLNS_15FloatRoundStyleE2EEESK_S1Q_JEEENSA_5SM1004TMEM4LOAD26SM100_TMEM_LOAD_16dp128b8xES14_S1E_NSA_17SM75_U32x4_LDSM_NENSA_21SM90_TMA_STORE_IM2COLES1E_NSA_17SM90_U32x4_STSM_NENSA_39AutoVectorizingCopyWithAssumedAlignmentILi128EEEEEEvvEEEEvNT_6ParamsE,(.L_x_176 - _ZN7cutlass13device_kernelINS_4conv6kernel13ConvUniversalINS1_16ConvProblemShapeILNS1_8OperatorE0ELi3EEENS1_10collective14CollectiveConvINS1_47MainloopSm100TmaUmmaWarpSpecializedImplicitGemmILS5_0ELi12ELi3ELi1ELi2EN4cute5tupleIJNSA_1CILi2EEENSC_ILi1EEESE_EEEEENSB_IJNSC_ILi64EEESH_NSB_IJNSC_ILi32EEEEEEEEENS_10tfloat32_tESL_NSA_8TiledMMAINSA_8MMA_AtomIJNSA_17SM100_MMA_TF32_SSISL_SL_fLi64ELi64ELNSA_4UMMA5MajorE0ELSQ_0ELNSP_7ScaleInE0ELSR_0EEEEEENSA_6LayoutINSB_IJSE_SE_SE_EEENSB_IJNSC_ILi0EEESW_SW_EEEEENSB_IJNSA_10UnderscoreESZ_SZ_EEEEENS7_6detail27Sm100ImplicitGemmTileTraitsINSA_20SM90_TMA_LOAD_IM2COLENSA_14ComposedLayoutINSA_7SwizzleILi3ELi4ELi3EEENSA_18smem_ptr_flag_bitsILi32EEENSU_INSB_IJNSC_ILi8EEESI_EEENSB_IJSI_SE_EEEEEEEvEENS13_INSA_23SM90_TMA_LOAD_MULTICASTES1E_vEEEENS_8epilogue10collective18CollectiveEpilogueINS1J_23Sm100TmaWarpSpecializedILi3ELi2ELi16ELb1ELb0EEEJSK_NSB_IJNSU_ISH_SE_EENSU_ISI_SE_EEEEESL_NSB_IJNSB_IJllllEEESE_SW_EEESL_S1S_NS1J_6fusion15FusionCallbacksIS1N_NS1T_17LinearCombinationISL_fSL_fLNS_15FloatRoundStyleE2EEESK_S1Q_JEEENSA_5SM1004TMEM4LOAD26SM100_TMEM_LOAD_16dp128b8xES14_S1E_NSA_17SM75_U32x4_LDSM_NENSA_21SM90_TMA_STORE_IM2COLES1E_NSA_17SM90_U32x4_STSM_NENSA_39AutoVectorizingCopyWithAssumedAlignmentILi128EEEEEEvvEEEEvNT_6ParamsE)
        .other          _ZN7cutlass13device_kernelINS_4conv6kernel13ConvUniversalINS1_16ConvProblemShapeILNS1_8OperatorE0ELi3EEENS1_10collective14CollectiveConvINS1_47MainloopSm100TmaUmmaWarpSpecializedImplicitGemmILS5_0ELi12ELi3ELi1ELi2EN4cute5tupleIJNSA_1CILi2EEENSC_ILi1EEESE_EEEEENSB_IJNSC_ILi64EEESH_NSB_IJNSC_ILi32EEEEEEEEENS_10tfloat32_tESL_NSA_8TiledMMAINSA_8MMA_AtomIJNSA_17SM100_MMA_TF32_SSISL_SL_fLi64ELi64ELNSA_4UMMA5MajorE0ELSQ_0ELNSP_7ScaleInE0ELSR_0EEEEEENSA_6LayoutINSB_IJSE_SE_SE_EEENSB_IJNSC_ILi0EEESW_SW_EEEEENSB_IJNSA_10UnderscoreESZ_SZ_EEEEENS7_6detail27Sm100ImplicitGemmTileTraitsINSA_20SM90_TMA_LOAD_IM2COLENSA_14ComposedLayoutINSA_7SwizzleILi3ELi4ELi3EEENSA_18smem_ptr_flag_bitsILi32EEENSU_INSB_IJNSC_ILi8EEESI_EEENSB_IJSI_SE_EEEEEEEvEENS13_INSA_23SM90_TMA_LOAD_MULTICASTES1E_vEEEENS_8epilogue10collective18CollectiveEpilogueINS1J_23Sm100TmaWarpSpecializedILi3ELi2ELi16ELb1ELb0EEEJSK_NSB_IJNSU_ISH_SE_EENSU_ISI_SE_EEEEESL_NSB_IJNSB_IJllllEEESE_SW_EEESL_S1S_NS1J_6fusion15FusionCallbacksIS1N_NS1T_17LinearCombinationISL_fSL_fLNS_15FloatRoundStyleE2EEESK_S1Q_JEEENSA_5SM1004TMEM4LOAD26SM100_TMEM_LOAD_16dp128b8xES14_S1E_NSA_17SM75_U32x4_LDSM_NENSA_21SM90_TMA_STORE_IM2COLES1E_NSA_17SM90_U32x4_STSM_NENSA_39AutoVectorizingCopyWithAssumedAlignmentILi128EEEEEEvvEEEEvNT_6ParamsE,@"STO_CUDA_ENTRY STV_DEFAULT"
_ZN7cutlass13device_kernelINS_4conv6kernel13ConvUniversalINS1_16ConvProblemShapeILNS1_8OperatorE0ELi3EEENS1_10collective14CollectiveConvINS1_47MainloopSm100TmaUmmaWarpSpecializedImplicitGemmILS5_0ELi12ELi3ELi1ELi2EN4cute5tupleIJNSA_1CILi2EEENSC_ILi1EEESE_EEEEENSB_IJNSC_ILi64EEESH_NSB_IJNSC_ILi32EEEEEEEEENS_10tfloat32_tESL_NSA_8TiledMMAINSA_8MMA_AtomIJNSA_17SM100_MMA_TF32_SSISL_SL_fLi64ELi64ELNSA_4UMMA5MajorE0ELSQ_0ELNSP_7ScaleInE0ELSR_0EEEEEENSA_6LayoutINSB_IJSE_SE_SE_EEENSB_IJNSC_ILi0EEESW_SW_EEEEENSB_IJNSA_10UnderscoreESZ_SZ_EEEEENS7_6detail27Sm100ImplicitGemmTileTraitsINSA_20SM90_TMA_LOAD_IM2COLENSA_14ComposedLayoutINSA_7SwizzleILi3ELi4ELi3EEENSA_18smem_ptr_flag_bitsILi32EEENSU_INSB_IJNSC_ILi8EEESI_EEENSB_IJSI_SE_EEEEEEEvEENS13_INSA_23SM90_TMA_LOAD_MULTICASTES1E_vEEEENS_8epilogue10collective18CollectiveEpilogueINS1J_23Sm100TmaWarpSpecializedILi3ELi2ELi16ELb1ELb0EEEJSK_NSB_IJNSU_ISH_SE_EENSU_ISI_SE_EEEEESL_NSB_IJNSB_IJllllEEESE_SW_EEESL_S1S_NS1J_6fusion15FusionCallbacksIS1N_NS1T_17LinearCombinationISL_fSL_fLNS_15FloatRoundStyleE2EEESK_S1Q_JEEENSA_5SM1004TMEM4LOAD26SM100_TMEM_LOAD_16dp128b8xES14_S1E_NSA_17SM75_U32x4_LDSM_NENSA_21SM90_TMA_STORE_IM2COLES1E_NSA_17SM90_U32x4_STSM_NENSA_39AutoVectorizingCopyWithAssumedAlignmentILi128EEEEEEvvEEEEvNT_6ParamsE:
[----:B------:R-:W1:Y:S01]  /*0000*/  LDC R1, c[0x0][0x37c] ;  /* 0x0000df00ff017b82 */ /* 0x000e620000000800 */
[----:B------:R-:W2:Y:S01]  /*0010*/  S2R R59, SR_TID.X ;  /* 0x00000000003b7919 */ /* 0x000ea20000002100 */
[----:B------:R-:W3:Y:S01]  /*0020*/  LDCU.64 UR8, c[0x0][0x990] ;  /* 0x00013200ff0877ac */ /* 0x000ee20008000a00 */
[----:B-1----:R-:W-:Y:S01]  /*0030*/  VIADD R1, R1, 0xfffffff8 ;  /* 0xfffffff801017836 */ /* 0x002fe20000000000 */
[----:B------:R-:W-:Y:S02]  /*0040*/  PRMT R60, RZ, 0x7610, R60 ;  /* 0x00007610ff3c7816 */ /* 0x000fe4000000003c */
[----:B------:R-:W-:Y:S01]  /*0050*/  ELECT P3, URZ, PT ;  /* 0x0000000000ff782f */ /* 0x000fe20003860000 */
[----:B---3--:R-:W-:-:S04]  /*0060*/  UISETP.NE.U32.AND UP0, UPT, UR8, URZ, UPT ;  /* 0x000000ff0800728c */ /* 0x008fc8000bf05070 */
[----:B------:R-:W-:Y:S01]  /*0070*/  UISETP.NE.AND.EX UP0, UPT, UR9, URZ, UPT, UP0 ;  /* 0x000000ff0900728c */ /* 0x000fe2000bf05300 */
[----:B--2---:R-:W-:-:S05]  /*0080*/  SHF.R.U32.HI R61, RZ, 0x5, R59 ;  /* 0x00000005ff3d7819 */ /* 0x004fca000001163b */
[----:B------:R-:W1:Y:S02]  /*0090*/  SHFL.IDX PT, R0, R61, RZ, 0x1f ;  /* 0x00001fff3d007589 */ /* 0x000e6400000e0000 */
[----:B-1----:R-:W-:Y:S01]  /*00a0*/  R2UR UR18, R0 ;  /* 0x00000000001272ca */ /* 0x002fe200000e0000 */
[----:B------:R-:W-:-:S14]  /*00b0*/  BRA.U UP0, `(.L_x_0) ;  /* 0x0000000100307547 */ /* 0x000fdc000b800000 */
[----:B------:R-:W1:Y:S02]  /*00c0*/  LDCU.64 UR4, c[0x0][0x988] ;  /* 0x00013100ff0477ac */ /* 0x000e640008000a00 */
[----:B-1----:R-:W-:-:S04]  /*00d0*/  UISETP.NE.U32.AND UP0, UPT, UR4, URZ, UPT ;  /* 0x000000ff0400728c */ /* 0x002fc8000bf05070 */
[----:B------:R-:W-:-:S09]  /*00e0*/  UISETP.NE.AND.EX UP0, UPT, UR5, URZ, UPT, UP0 ;  /* 0x000000ff0500728c */ /* 0x000fd2000bf05300 */
[----:B------:R-:W-:Y:S05]  /*00f0*/  BRA.U !UP0, `(.L_x_1) ;  /* 0x0000000108147547 */ /* 0x000fea000b800000 */
[----:B------:R-:W1:Y:S01]  /*0100*/  LDC.64 R2, c[0x0][0x988] ;  /* 0x00026200ff027b82 */ /* 0x000e620000000a00 */
[----:B------:R-:W1:Y:S02]  /*0110*/  LDCU.64 UR4, c[0x0][0x358] ;  /* 0x00006b00ff0477ac */ /* 0x000e640008000a00 */
[----:B-1----:R1:W5:Y:S01]  /*0120*/  LDG.E R27, desc[UR4][R2.64] ;  /* 0x00000004021b7981 */ /* 0x002362000c1e1900 */
[----:B------:R-:W-:Y:S01]  /*0130*/  HFMA2 R60, -RZ, RZ, 0, 5.9604644775390625e-08 ;  /* 0x00000001ff3c7431 */ /* 0x000fe200000001ff */
[----:B------:R-:W-:Y:S05]  /*0140*/  BRA `(.L_x_0) ;  /* 0x00000000000c7947 */ /* 0x000fea0003800000 */
.L_x_1:
[----:B------:R-:W1:Y:S01]  /*0150*/  LDCU UR4, c[0x0][0x980] ;  /* 0x00013000ff0477ac */ /* 0x000e620008000800 */
[----:B------:R-:W-:Y:S01]  /*0160*/  HFMA2 R60, -RZ, RZ, 0, 5.9604644775390625e-08 ;  /* 0x00000001ff3c7431 */ /* 0x000fe200000001ff */
[----:B-1----:R-:W-:-:S07]  /*0170*/  MOV R27, UR4 ;  /* 0x00000004001b7c02 */ /* 0x002fce0008000f00 */
.L_x_0:
[----:B------:R-:W2:Y:S02]  /*0180*/  LDCU.64 UR4, c[0x0][0x9b0] ;  /* 0x00013600ff0477ac */ /* 0x000ea40008000a00 */
[----:B--2---:R-:W-:-:S04]  /*0190*/  UISETP.NE.U32.AND UP0, UPT, UR4, URZ, UPT ;  /* 0x000000ff0400728c */ /* 0x004fc8000bf05070 */
[----:B------:R-:W-:-:S09]  /*01a0*/  UISETP.NE.AND.EX UP0, UPT, UR5, URZ, UPT, UP0 ;  /* 0x000000ff0500728c */ /* 0x000fd2000bf05300 */
[----:B------:R-:W-:Y:S05]  /*01b0*/  BRA.U UP0, `(.L_x_2) ;  /* 0x0000000100287547 */ /* 0x000fea000b800000 */
[----:B------:R-:W2:Y:S02]  /*01c0*/  LDCU.64 UR4, c[0x0][0x9a8] ;  /* 0x00013500ff0477ac */ /* 0x000ea40008000a00 */
[----:B--2---:R-:W-:-:S04]  /*01d0*/  UISETP.NE.U32.AND UP0, UPT, UR4, URZ, UPT ;  /* 0x000000ff0400728c */ /* 0x004fc8000bf05070 */
[----:B------:R-:W-:-:S09]  /*01e0*/  UISETP.NE.AND.EX UP0, UPT, UR5, URZ, UPT, UP0 ;  /* 0x000000ff0500728c */ /* 0x000fd2000bf05300 */
[----:B------:R-:W-:Y:S05]  /*01f0*/  BRA.U !UP0, `(.L_x_3) ;  /* 0x0000000108107547 */ /* 0x000fea000b800000 */
[----:B------:R-:W2:Y:S01]  /*0200*/  LDC.64 R24, c[0x0][0x9a8] ;  /* 0x00026a00ff187b82 */ /* 0x000ea20000000a00 */
[----:B------:R-:W2:Y:S02]  /*0210*/  LDCU.64 UR4, c[0x0][0x358] ;  /* 0x00006b00ff0477ac */ /* 0x000ea40008000a00 */
[----:B--2---:R2:W5:Y:S01]  /*0220*/  LDG.E R24, desc[UR4][R24.64] ;  /* 0x0000000418187981 */ /* 0x004562000c1e1900 */
[----:B------:R-:W-:Y:S05]  /*0230*/  BRA `(.L_x_2) ;  /* 0x0000000000087947 */ /* 0x000fea0003800000 */
.L_x_3:
[----:B------:R-:W2:Y:S02]  /*0240*/  LDCU UR4, c[0x0][0x9a0] ;  /* 0x00013400ff0477ac */ /* 0x000ea40008000800 */
[----:B--2---:R-:W-:Y:S02]  /*0250*/  MOV R24, UR4 ;  /* 0x0000000400187c02 */ /* 0x004fe40008000f00 */
.L_x_2:
[----:B------:R-:W-:Y:S01]  /*0260*/  IMAD.U32 R0, RZ, RZ, UR18 ;  /* 0x00000012ff007e24 */ /* 0x000fe2000f8e00ff */
[----:B------:R-:W-:Y:S04]  /*0270*/  BSSY.RECONVERGENT B0, `(.L_x_4) ;  /* 0x000000c000007945 */ /* 0x000fe80003800200 */
[C---:B------:R-:W-:Y:S02]  /*0280*/  ISETP.NE.OR P1, PT, R0.reuse, 0x1, !P3 ;  /* 0x000000010000780c */ /* 0x040fe40005f25670 */
[----:B------:R-:W-:-:S11]  /*0290*/  ISETP.NE.OR P0, PT, R0, 0x3, !P3 ;  /* 0x000000030000780c */ /* 0x000fd60005f05670 */
[----:B------:R-:W-:Y:S05]  /*02a0*/  @P1 BRA `(.L_x_5) ;  /* 0x0000000000201947 */ /* 0x000fea0003800000 */
[----:B------:R-:W3:Y:S02]  /*02b0*/  LDCU.64 UR4, c[0x0][0x348] ;  /* 0x00006900ff0477ac */ /* 0x000ee40008000a00 */
[----:B---3--:R-:W-:Y:S02]  /*02c0*/  UIADD3 UR6, UP1, UPT, UR4, 0x80, URZ ;  /* 0x0000008004067890 */ /* 0x008fe4000ff3e0ff */
[----:B------:R-:W-:Y:S02]  /*02d0*/  UIADD3 UR4, UP0, UPT, UR4, 0x200, URZ ;  /* 0x0000020004047890 */ /* 0x000fe4000ff1e0ff */
[----:B------:R-:W-:Y:S02]  /*02e0*/  UIADD3.X UR7, UPT, UPT, URZ, UR5, URZ, UP1, !UPT ;  /* 0x00000005ff077290 */ /* 0x000fe40008ffe4ff */
[----:B------:R-:W-:-:S07]  /*02f0*/  UIADD3.X UR5, UPT, UPT, URZ, UR5, URZ, UP0, !UPT ;  /* 0x00000005ff057290 */ /* 0x000fce00087fe4ff */
[----:B------:R3:W-:Y:S02]  /*0300*/  UTMACCTL.PF [UR6] ;  /* 0x00000000060079b9 */ /* 0x0007e40008040000 */
[----:B------:R3:W-:Y:S02]  /*0310*/  UTMACCTL.PF [UR4] ;  /* 0x00000000040079b9 */ /* 0x0007e40008040000 */
[----:B---3--:R-:W-:Y:S01]  /*0320*/  NOP ;  /* 0x0000000000007918 */ /* 0x008fe20000000000 */
.L_x_5:
[----:B------:R-:W-:Y:S05]  /*0330*/  BSYNC.RECONVERGENT B0 ;  /* 0x0000000000007941 */ /* 0x000fea0003800200 */
.L_x_4:
[----:B------:R-:W-:Y:S04]  /*0340*/  BSSY.RECONVERGENT B0, `(.L_x_6) ;  /* 0x000000a000007945 */ /* 0x000fe80003800200 */
        /* <DEDUP_REMOVED lines=9> */
.L_x_7:
[----:B------:R-:W-:Y:S05]  /*03e0*/  BSYNC.RECONVERGENT B0 ;  /* 0x0000000000007941 */ /* 0x000fea0003800200 */
.L_x_6:
[----:B------:R-:W3:Y:S01]  /*03f0*/  LDCU.64 UR4, c[0x0][0x988] ;  /* 0x00013100ff0477ac */ /* 0x000ee20008000a00 */
[----:B------:R-:W-:Y:S02]  /*0400*/  UISETP.EQ.U32.AND UP2, UPT, UR8, URZ, UPT ;  /* 0x000000ff0800728c */ /* 0x000fe4000bf42070 */
[----:B------:R-:W-:Y:S02]  /*0410*/  UPLOP3.LUT UP3, UPT, UPT, UPT, UPT, 0x80, 0x8 ;  /* 0x000000000008789c */ /* 0x000fe40003f6f070 */
[----:B---3--:R-:W-:-:S04]  /*0420*/  UISETP.NE.U32.AND UP0, UPT, UR4, URZ, UPT ;  /* 0x000000ff0400728c */ /* 0x008fc8000bf05070 */
[----:B------:R-:W-:-:S04]  /*0430*/  UISETP.NE.AND.EX UP1, UPT, UR5, URZ, UPT, UP0 ;  /* 0x000000ff0500728c */ /* 0x000fc8000bf25300 */
[----:B------:R-:W-:-:S04]  /*0440*/  UISETP.EQ.OR.EX UP4, UPT, UR9, URZ, !UP1, UP2 ;  /* 0x000000ff0900728c */ /* 0x000fc8000cf82720 */
[----:B------:R-:W-:-:S06]  /*0450*/  UP2UR UR4, UPR, URZ, 0x10 ;  /* 0x00000010ff047883 */ /* 0x000fcc0008000000 */
[----:B------:R-:W-:Y:S01]  /*0460*/  MOV R66, UR4 ;  /* 0x0000000400427c02 */ /* 0x000fe20008000f00 */
[----:B------:R-:W-:Y:S06]  /*0470*/  BRA.U !UP4, `(.L_x_8) ;  /* 0x000000010c207547 */ /* 0x000fec000b800000 */
[----:B------:R-:W-:Y:S01]  /*0480*/  UISETP.NE.U32.AND UP2, UPT, UR8, URZ, UPT ;  /* 0x000000ff0800728c */ /* 0x000fe2000bf45070 */
[----:B-----5:R-:W-:Y:S01]  /*0490*/  FSETP.NEU.AND P0, PT, R27, RZ, PT ;  /* 0x000000ff1b00720b */ /* 0x020fe20003f0d000 */
[----:B------:R-:W-:Y:S02]  /*04a0*/  USEL UR4, URZ, 0xffffffff, UP1 ;  /* 0xffffffffff047887 */ /* 0x000fe40008800000 */
[----:B------:R-:W-:-:S10]  /*04b0*/  UISETP.NE.AND.EX UP2, UPT, UR9, URZ, UPT, UP2 ;  /* 0x000000ff0900728c */ /* 0x000fd4000bf45320 */
[----:B------:R-:W-:Y:S01]  /*04c0*/  VOTEU.ANY UP0, P0 ;  /* 0x0000000000ff7886 */ /* 0x000fe20000000100 */
[----:B------:R-:W-:-:S04]  /*04d0*/  @!UP2 USEL UR4, URZ, 0xffffffff, UP0 ;  /* 0xffffffffff04a887 */ /* 0x000fc80008000000 */
[----:B------:R-:W-:-:S04]  /*04e0*/  ULOP3.LUT UR4, UR4, 0x1, URZ, 0xc0, !UPT ;  /* 0x0000000104047892 */ /* 0x000fc8000f8ec0ff */
[----:B------:R-:W-:-:S11]  /*04f0*/  UISETP.NE.U32.AND UP3, UPT, UR4, 0x1, UPT ;  /* 0x000000010400788c */ /* 0x000fd6000bf65070 */
.L_x_8:
[----:B-1----:R-:W1:Y:S02]  /*0500*/  SHFL.IDX PT, R2, R61, RZ, 0x1f ;  /* 0x00001fff3d027589 */ /* 0x002e6400000e0000 */
[----:B-1----:R-:W-:-:S13]  /*0510*/  ISETP.NE.AND P0, PT, R2, RZ, PT ;  /* 0x000000ff0200720c */ /* 0x002fda0003f05270 */
[----:B------:R-:W-:Y:S05]  /*0520*/  @P0 BRA `(.L_x_9) ;  /* 0x0000000000a40947 */ /* 0x000fea0003800000 */
[----:B------:R-:W-:Y:S01]  /*0530*/  ELECT P0, URZ, PT ;  /* 0x0000000000ff782f */ /* 0x000fe20003800000 */
[----:B------:R-:W-:-:S12]  /*0540*/  BSSY.RECONVERGENT B0, `(.L_x_9) ;  /* 0x0000027000007945 */ /* 0x000fd80003800200 */
[----:B------:R-:W-:Y:S05]  /*0550*/  @!P0 BRA `(.L_x_10) ;  /* 0x0000000000948947 */ /* 0x000fea0003800000 */
[----:B------:R-:W1:Y:S01]  /*0560*/  S2UR UR4, SR_CgaCtaId ;  /* 0x00000000000479c3 */ /* 0x000e620000008800 */
[----:B------:R-:W-:Y:S01]  /*0570*/  UMOV UR5, 0x400 ;  /* 0x0000040000057882 */ /* 0x000fe20000000000 */
[----:B------:R-:W-:Y:S01]  /*0580*/  UMOV UR8, 0x1 ;  /* 0x0000000100087882 */ /* 0x000fe20000000000 */
[----:B------:R-:W-:Y:S01]  /*0590*/  UMOV UR6, 0x2 ;  /* 0x0000000200067882 */ /* 0x000fe20000000000 */
[----:B------:R-:W-:-:S04]  /*05a0*/  UIADD3 UR8, UPT, UPT, -UR8, 0x100000, URZ ;  /* 0x0010000008087890 */ /* 0x000fc8000fffe1ff */
[----:B------:R-:W-:Y:S02]  /*05b0*/  USHF.L.U32 UR9, UR8, 0xb, URZ ;  /* 0x0000000b08097899 */ /* 0x000fe400080006ff */
[----:B------:R-:W-:Y:S02]  /*05c0*/  USHF.L.U32 UR8, UR8, 0x1, URZ ;  /* 0x0000000108087899 */ /* 0x000fe400080006ff */
[----:B------:R-:W-:-:S04]  /*05d0*/  UIADD3 UR6, UPT, UPT, -UR6, 0x100000, URZ ;  /* 0x0010000006067890 */ /* 0x000fc8000fffe1ff */
[----:B------:R-:W-:Y:S02]  /*05e0*/  USHF.L.U32 UR7, UR6, 0xb, URZ ;  /* 0x0000000b06077899 */ /* 0x000fe400080006ff */
[----:B------:R-:W-:Y:S02]  /*05f0*/  USHF.L.U32 UR6, UR6, 0x1, URZ ;  /* 0x0000000106067899 */ /* 0x000fe400080006ff */
[----:B-1----:R-:W-:Y:S01]  /*0600*/  ULEA UR4, UR4, UR5, 0x18 ;  /* 0x0000000504047291 */ /* 0x002fe2000f8ec0ff */
[----:B------:R-:W1:Y:S11]  /*0610*/  FENCE.VIEW.ASYNC.S ;  /* 0x00000000000073c6 */ /* 0x000e760000000000 */
[----:B-1----:R1:W3:Y:S01]  /*0620*/  SYNCS.EXCH.64 URZ, [UR4], UR8 ;  /* 0x0000000804ff75b2 */ /* 0x0022e20008000100 */
[----:B------:R1:W4:Y:S01]  /*0630*/  SYNCS.EXCH.64 URZ, [UR4+0x60], UR6 ;  /* 0x0000600604ff75b2 */ /* 0x0003220008000100 */
[----:B------:R1:W1:Y:S01]  /*0640*/  SYNCS.EXCH.64 URZ, [UR4+0x8], UR8 ;  /* 0x0000080804ff75b2 */ /* 0x0002620008000100 */
        /* <DEDUP_REMOVED lines=21> */
[----:B---3--:R-:W-:Y:S01]  /*07a0*/  NOP ;  /* 0x0000000000007918 */ /* 0x008fe20000000000 */
.L_x_10:
[----:B-1----:R-:W-:Y:S05]  /*07b0*/  BSYNC.RECONVERGENT B0 ;  /* 0x0000000000007941 */ /* 0x002fea0003800200 */
.L_x_9:
[----:B------:R-:W1:Y:S01]  /*07c0*/  SHFL.IDX PT, R2, R61, RZ, 0x1f ;  /* 0x00001fff3d027589 */ /* 0x000e6200000e0000 */
[----:B------:R-:W-:Y:S01]  /*07d0*/  NOP ;  /* 0x0000000000007918 */ /* 0x000fe20000000000 */
[----:B-1----:R-:W-:-:S13]  /*07e0*/  ISETP.NE.AND P0, PT, R2, 0x1, PT ;  /* 0x000000010200780c */ /* 0x002fda0003f05270 */
[----:B------:R-:W-:Y:S05]  /*07f0*/  @P0 BRA `(.L_x_11) ;  /* 0x0000000000500947 */ /* 0x000fea0003800000 */
        /* <DEDUP_REMOVED lines=9> */
[----:B------:R-:W-:Y:S01]  /*0890*/  USHF.L.U32 UR6, UR6, 0x1, URZ ;  /* 0x0000000106067899 */ /* 0x000fe200080006ff */
[----:B------:R-:W-:Y:S01]  /*08a0*/  ELECT P0, URZ, PT ;  /* 0x0000000000ff782f */ /* 0x000fe20003800000 */
[----:B-1----:R-:W-:Y:S01]  /*08b0*/  ULEA UR4, UR4, UR5, 0x18 ;  /* 0x0000000504047291 */ /* 0x002fe2000f8ec0ff */
[----:B------:R-:W1:Y:S11]  /*08c0*/  FENCE.VIEW.ASYNC.S ;  /* 0x00000000000073c6 */ /* 0x000e760000000000 */
[----:B-1----:R1:W3:Y:S01]  /*08d0*/  SYNCS.EXCH.64 URZ, [UR4+0xc0], UR8 ;  /* 0x0000c00804ff75b2 */ /* 0x0022e20008000100 */
[----:B------:R1:W1:Y:S01]  /*08e0*/  SYNCS.EXCH.64 URZ, [UR4+0xd8], UR6 ;  /* 0x0000d80604ff75b2 */ /* 0x0002620008000100 */
[----:B------:R1:W1:Y:S01]  /*08f0*/  SYNCS.EXCH.64 URZ, [UR4+0xc8], UR8 ;  /* 0x0000c80804ff75b2 */ /* 0x0002620008000100 */
[----:B------:R1:W1:Y:S01]  /*0900*/  SYNCS.EXCH.64 URZ, [UR4+0xe0], UR6 ;  /* 0x0000e00604ff75b2 */ /* 0x0002620008000100 */
[----:B------:R1:W1:Y:S01]  /*0910*/  SYNCS.EXCH.64 URZ, [UR4+0xd0], UR8 ;  /* 0x0000d00804ff75b2 */ /* 0x0002620008000100 */
[----:B------:R1:W1:Y:S01]  /*0920*/  SYNCS.EXCH.64 URZ, [UR4+0xe8], UR6 ;  /* 0x0000e80604ff75b2 */ /* 0x0002620008000100 */
[----:B------:R-:W-:Y:S01]  /*0930*/  NOP ;  /* 0x0000000000007918 */ /* 0x000fe20000000000 */
.L_x_11:
[----:B------:R-:W2:Y:S01]  /*0940*/  SHFL.IDX PT, R2, R61, RZ, 0x1f ;  /* 0x00001fff3d027589 */ /* 0x000ea200000e0000 */
[----:B------:R-:W-:Y:S01]  /*0950*/  NOP ;  /* 0x0000000000007918 */ /* 0x000fe20000000000 */
[----:B--2---:R-:W-:-:S13]  /*0960*/  ISETP.NE.AND P0, PT, R2, 0x3, PT ;  /* 0x000000030200780c */ /* 0x004fda0003f05270 */
[----:B------:R-:W-:Y:S05]  /*0970*/  @P0 BRA `(.L_x_12) ;  /* 0x0000000000300947 */ /* 0x000fea0003800000 */
[----:B-1----:R-:W1:Y:S01]  /*0980*/  S2UR UR4, SR_CgaCtaId ;  /* 0x00000000000479c3 */ /* 0x002e620000008800 */
[----:B------:R-:W-:Y:S01]  /*0990*/  UMOV UR6, 0x400 ;  /* 0x0000040000067882 */ /* 0x000fe20000000000 */
[----:B------:R-:W-:Y:S01]  /*09a0*/  UMOV UR5, 0x20 ;  /* 0x0000002000057882 */ /* 0x000fe20000000000 */
[----:B------:R-:W-:Y:S01]  /*09b0*/  ELECT P0, URZ, PT ;  /* 0x0000000000ff782f */ /* 0x000fe20003800000 */
[----:B-1----:R-:W-:Y:S02]  /*09c0*/  ULEA UR6, UR4, UR6, 0x18 ;  /* 0x0000000604067291 */ /* 0x002fe4000f8ec0ff */
[----:B------:R-:W-:-:S04]  /*09d0*/  UIADD3 UR4, UPT, UPT, -UR5, 0x100000, URZ ;  /* 0x0010000005047890 */ /* 0x000fc8000fffe1ff */
[----:B------:R-:W-:Y:S02]  /*09e0*/  USHF.L.U32 UR5, UR4, 0xb, URZ ;  /* 0x0000000b04057899 */ /* 0x000fe400080006ff */
[----:B------:R-:W-:Y:S01]  /*09f0*/  USHF.L.U32 UR4, UR4, 0x1, URZ ;  /* 0x0000000104047899 */ /* 0x000fe200080006ff */
[----:B------:R-:W1:Y:S11]  /*0a00*/  FENCE.VIEW.ASYNC.S ;  /* 0x00000000000073c6 */ /* 0x000e760000000000 */
[----:B-1----:R2:W1:Y:S01]  /*0a10*/  SYNCS.EXCH.64 URZ, [UR6+0xf0], UR4 ;  /* 0x0000f00406ff75b2 */ /* 0x0024620008000100 */
[----:B------:R2:W1:Y:S02]  /*0a20*/  SYNCS.EXCH.64 URZ, [UR6+0xf8], UR4 ;  /* 0x0000f80406ff75b2 */ /* 0x0004640008000100 */
[----:B--2---:R-:W-:Y:S01]  /*0a30*/  NOP ;  /* 0x0000000000007918 */ /* 0x004fe20000000000 */
.L_x_12:
[----:B------:R-:W2:Y:S01]  /*0a40*/  SHFL.IDX PT, R2, R61, RZ, 0x1f ;  /* 0x00001fff3d027589 */ /* 0x000ea200000e0000 */
[----:B------:R-:W-:Y:S01]  /*0a50*/  NOP ;  /* 0x0000000000007918 */ /* 0x000fe20000000000 */
[----:B--2---:R-:W-:-:S13]  /*0a60*/  ISETP.NE.AND P0, PT, R2, 0x4, PT ;  /* 0x000000040200780c */ /* 0x004fda0003f05270 */
[----:B------:R-:W-:Y:S05]  /*0a70*/  @P0 BRA `(.L_x_13) ;  /* 0x0000000000440947 */ /* 0x000fea0003800000 */
[----:B-1----:R-:W1:Y:S01]  /*0a80*/  S2UR UR6, SR_CgaCtaId ;  /* 0x00000000000679c3 */ /* 0x002e620000008800 */
[----:B------:R-:W-:Y:S01]  /*0a90*/  UMOV UR4, 0x1e0 ;  /* 0x000001e000047882 */ /* 0x000fe20000000000 */
[----:B------:R-:W-:Y:S01]  /*0aa0*/  UMOV UR5, 0x400 ;  /* 0x0000040000057882 */ /* 0x000fe20000000000 */
[----:B------:R-:W-:Y:S01]  /*0ab0*/  USEL UR4, UR4, 0x1a0, UP3 ;  /* 0x000001a004047887 */ /* 0x000fe20009800000 */
[----:B------:R-:W-:Y:S01]  /*0ac0*/  UMOV UR8, 0x1 ;  /* 0x0000000100087882 */ /* 0x000fe20000000000 */
[----:B------:R-:W-:Y:S01]  /*0ad0*/  ELECT P0, URZ, PT ;  /* 0x0000000000ff782f */ /* 0x000fe20003800000 */
[----:B------:R-:W-:-:S04]  /*0ae0*/  UIADD3 UR8, UPT, UPT, -UR8, 0x100000, URZ ;  /* 0x0010000008087890 */ /* 0x000fc8000fffe1ff */
[----:B------:R-:W-:Y:S02]  /*0af0*/  USHF.L.U32 UR9, UR8, 0xb, URZ ;  /* 0x0000000b08097899 */ /* 0x000fe400080006ff */
[----:B------:R-:W-:Y:S02]  /*0b00*/  USHF.L.U32 UR8, UR8, 0x1, URZ ;  /* 0x0000000108087899 */ /* 0x000fe400080006ff */
[----:B-1----:R-:W-:Y:S02]  /*0b10*/  ULEA UR6, UR6, UR5, 0x18 ;  /* 0x0000000506067291 */ /* 0x002fe4000f8ec0ff */
[----:B------:R-:W-:-:S04]  /*0b20*/  UIADD3 UR4, UPT, UPT, -UR4, 0x100000, URZ ;  /* 0x0010000004047890 */ /* 0x000fc8000fffe1ff */
[----:B------:R-:W-:Y:S02]  /*0b30*/  USHF.L.U32 UR5, UR4, 0xb, URZ ;  /* 0x0000000b04057899 */ /* 0x000fe400080006ff */
[----:B------:R-:W-:Y:S01]  /*0b40*/  USHF.L.U32 UR4, UR4, 0x1, URZ ;  /* 0x0000000104047899 */ /* 0x000fe200080006ff */
[----:B------:R-:W1:Y:S03]  /*0b50*/  FENCE.VIEW.ASYNC.S ;  /* 0x00000000000073c6 */ /* 0x000e660000000000 */
[----:B-1----:R2:W1:Y:S08]  /*0b60*/  SYNCS.EXCH.64 URZ, [UR6+0x100], UR8 ;  /* 0x0001000806ff75b2 */ /* 0x0024700008000100 */
[----:B------:R2:W1:Y:S02]  /*0b70*/  SYNCS.EXCH.64 URZ, [UR6+0x108], UR4 ;  /* 0x0001080406ff75b2 */ /* 0x0004640008000100 */
[----:B--2---:R-:W-:Y:S01]  /*0b80*/  NOP ;  /* 0x0000000000007918 */ /* 0x004fe20000000000 */
.L_x_13:
[----:B------:R-:W2:Y:S01]  /*0b90*/  SHFL.IDX PT, R2, R61, RZ, 0x1f ;  /* 0x00001fff3d027589 */ /* 0x000ea200000e0000 */
[----:B------:R-:W-:Y:S01]  /*0ba0*/  NOP ;  /* 0x0000000000007918 */ /* 0x000fe20000000000 */
[----:B--2---:R-:W-:-:S13]  /*0bb0*/  ISETP.NE.AND P0, PT, R2, 0x5, PT ;  /* 0x000000050200780c */ /* 0x004fda0003f05270 */
[----:B------:R-:W-:Y:S05]  /*0bc0*/  @P0 BRA `(.L_x_14) ;  /* 0x0000000000480947 */ /* 0x000fea0003800000 */
[----:B------:R-:W2:Y:S01]  /*0bd0*/  S2UR UR5, SR_CgaCtaId ;  /* 0x00000000000579c3 */ /* 0x000ea20000008800 */
[----:B-1----:R-:W-:Y:S01]  /*0be0*/  UMOV UR4, 0x400 ;  /* 0x0000040000047882 */ /* 0x002fe20000000000 */
        /* <DEDUP_REMOVED lines=9> */
[----:B--2---:R-:W-:Y:S01]  /*0c80*/  ULEA UR4, UR5, UR4, 0x18 ;  /* 0x0000000405047291 */ /* 0x004fe2000f8ec0ff */
[----:B------:R-:W1:Y:S11]  /*0c90*/  FENCE.VIEW.ASYNC.S ;  /* 0x00000000000073c6 */ /* 0x000e760000000000 */
[----:B-1----:R2:W1:Y:S01]  /*0ca0*/  SYNCS.EXCH.64 URZ, [UR4+0x110], UR8 ;  /* 0x0001100804ff75b2 */ /* 0x0024620008000100 */
[----:B------:R2:W1:Y:S01]  /*0cb0*/  SYNCS.EXCH.64 URZ, [UR4+0x120], UR6 ;  /* 0x0001200604ff75b2 */ /* 0x0004620008000100 */
[----:B------:R2:W1:Y:S01]  /*0cc0*/  SYNCS.EXCH.64 URZ, [UR4+0x118], UR8 ;  /* 0x0001180804ff75b2 */ /* 0x0004620008000100 */
[----:B------:R2:W1:Y:S02]  /*0cd0*/  SYNCS.EXCH.64 URZ, [UR4+0x128], UR6 ;  /* 0x0001280604ff75b2 */ /* 0x0004640008000100 */
[----:B--2---:R-:W-:Y:S01]  /*0ce0*/  NOP ;  /* 0x0000000000007918 */ /* 0x004fe20000000000 */
.L_x_14:
[----:B-1----:R-:W1:Y:S01]  /*0cf0*/  LDCU UR4, c[0x0][0x36c] ;  /* 0x00006d80ff0477ac */ /* 0x002e620008000800 */
[----:B------:R-:W-:Y:S01]  /*0d00*/  ISETP.NE.OR P3, PT, R0, 0x2, !P3 ;  /* 0x000000020000780c */ /* 0x000fe20005f65670 */
[----:B------:R-:W-:Y:S01]  /*0d10*/  NOP ;  /* 0x0000000000007918 */ /* 0x000fe20000000000 */
[----:B------:R-:W-:Y:S01]  /*0d20*/  LOP3.LUT R2, R59, 0x1f, RZ, 0xc0, !PT ;  /* 0x0000001f3b027812 */ /* 0x000fe200078ec0ff */
[----:B------:R-:W-:Y:S02]  /*0d30*/  UISETP.NE.AND UP4, UPT, UR18, 0x2, UPT ;  /* 0x000000021200788c */ /* 0x000fe4000bf85270 */
[----:B------:R-:W-:Y:S02]  /*0d40*/  UISETP.NE.AND UP5, UPT, UR18, URZ, UPT ;  /* 0x000000ff1200728c */ /* 0x000fe4000bfa5270 */
[----:B-1----:R-:W-:-:S09]  /*0d50*/  UISETP.EQ.U32.AND UP6, UPT, UR4, 0x1, UPT ;  /* 0x000000010400788c */ /* 0x002fd2000bfc2070 */
[----:B------:R-:W-:Y:S05]  /*0d60*/  BRA.U !UP6, `(.L_x_15) ;  /* 0x000000010e087547 */ /* 0x000fea000b800000 */
[----:B---34-:R-:W-:Y:S01]  /*0d70*/  UCGABAR_ARV ;  /* 0x00000000000079c7 */ /* 0x018fe20008000000 */
[----:B------:R-:W-:Y:S05]  /*0d80*/  BRA `(.L_x_16) ;  /* 0x0000000000047947 */ /* 0x000fea0003800000 */
.L_x_15:
[----:B---34-:R-:W-:Y:S01]  /*0d90*/  NOP ;  /* 0x0000000000007918 */ /* 0x018fe20000000000 */
.L_x_16:
[----:B------:R-:W1:Y:S01]  /*0da0*/  S2UR UR51, SR_CTAID.X ;  /* 0x00000000003379c3 */ /* 0x000e620000002500 */
[----:B------:R-:W-:-:S05]  /*0db0*/  CS2R.32 R65, SR_CgaSize ;  /* 0x0000000000417805 */ /* 0x000fca0000008a00 */
[----:B------:R-:W-:-:S05]  /*0dc0*/  IMAD R65, R65, -0xa0, RZ ;  /* 0xffffff6041417824 */ /* 0x000fca00078e02ff */
[----:B------:R-:W-:-:S14]  /*0dd0*/  R2UR UR5, R65 ;  /* 0x00000000410572ca */ /* 0x000fdc00000e0000 */
[----:B------:R-:W2:Y:S01]  /*0de0*/  LDCU UR5, c[0x0][UR5+0x2b0] ;  /* 0x00005600050577ac */ /* 0x000ea20008000800 */
[----:B------:R-:W-:-:S05]  /*0df0*/  CS2R.32 R65, SR_CgaSize ;  /* 0x0000000000417805 */ /* 0x000fca0000008a00 */
[----:B------:R-:W-:-:S05]  /*0e00*/  IMAD R65, R65, -0xa0, RZ ;  /* 0xffffff6041417824 */ /* 0x000fca00078e02ff */
[----:B------:R-:W-:-:S14]  /*0e10*/  R2UR UR4, R65 ;  /* 0x00000000410472ca */ /* 0x000fdc00000e0000 */
[----:B------:R-:W3:Y:S01]  /*0e20*/  LDCU UR4, c[0x0][UR4+0x2b4] ;  /* 0x00005680040477ac */ /* 0x000ee20008000800 */
[----:B------:R-:W4:Y:S01]  /*0e30*/  S2UR UR23, SR_CTAID.Y ;  /* 0x00000000001779c3 */ /* 0x000f220000002600 */
[----:B------:R-:W-:-:S05]  /*0e40*/  CS2R.32 R65, SR_CgaSize ;  /* 0x0000000000417805 */ /* 0x000fca0000008a00 */
[----:B------:R-:W-:-:S05]  /*0e50*/  IMAD R65, R65, -0xa0, RZ ;  /* 0xffffff6041417824 */ /* 0x000fca00078e02ff */
[----:B------:R-:W-:-:S14]  /*0e60*/  R2UR UR7, R65 ;  /* 0x00000000410772ca */ /* 0x000fdc00000e0000 */
[----:B------:R-:W3:Y:S01]  /*0e70*/  LDCU UR7, c[0x0][UR7+0x2a0] ;  /* 0x00005400070777ac */ /* 0x000ee20008000800 */
[----:B------:R-:W-:-:S05]  /*0e80*/  CS2R.32 R65, SR_CgaSize ;  /* 0x0000000000417805 */ /* 0x000fca0000008a00 */
[----:B------:R-:W-:-:S05]  /*0e90*/  IMAD R65, R65, -0xa0, RZ ;  /* 0xffffff6041417824 */ /* 0x000fca00078e02ff */
[----:B------:R-:W-:-:S14]  /*0ea0*/  R2UR UR8, R65 ;  /* 0x00000000410872ca */ /* 0x000fdc00000e0000 */
[----:B------:R-:W3:Y:S01]  /*0eb0*/  LDCU UR8, c[0x0][UR8+0x2a4] ;  /* 0x00005480080877ac */ /* 0x000ee20008000800 */
[----:B------:R-:W3:Y:S01]  /*0ec0*/  S2UR UR9, SR_CgaCtaId ;  /* 0x00000000000979c3 */ /* 0x000ee20000008800 */
[----:B------:R-:W3:Y:S01]  /*0ed0*/  LDCU UR19, c[0x0][0xc24] ;  /* 0x00018480ff1377ac */ /* 0x000ee20008000800 */
[----:B------:R-:W3:Y:S01]  /*0ee0*/  LDCU UR39, c[0x0][0xc24] ;  /* 0x00018480ff2777ac */ /* 0x000ee20008000800 */
[----:B-1----:R-:W-:Y:S01]  /*0ef0*/  I2FP.F32.U32 R3, UR51 ;  /* 0x0000003300037c45 */ /* 0x002fe20008201000 */
[----:B------:R-:W1:Y:S04]  /*0f00*/  LDCU UR22, c[0x0][0xc30] ;  /* 0x00018600ff1677ac */ /* 0x000e680008000800 */
[----:B--2---:R-:W-:Y:S01]  /*0f10*/  FMUL R3, R3, UR5 ;  /* 0x0000000503037c20 */ /* 0x004fe20008400000 */
[----:B----4-:R-:W-:-:S05]  /*0f20*/  I2FP.F32.U32 R0, UR23 ;  /* 0x0000001700007c45 */ /* 0x010fca0008201000 */
[----:B------:R-:W2:Y:S01]  /*0f30*/  F2I.U32.TRUNC.NTZ R3, R3 ;  /* 0x0000000300037305 */ /* 0x000ea2000020f000 */
[----:B---3--:R-:W-:Y:S01]  /*0f40*/  FMUL R0, R0, UR4 ;  /* 0x0000000400007c20 */ /* 0x008fe20008400000 */
[----:B------:R-:W-:-:S06]  /*0f50*/  USHF.L.U32 UR38, UR9, 0xa, URZ ;  /* 0x0000000a09267899 */ /* 0x000fcc00080006ff */
[----:B------:R-:W3:Y:S01]  /*0f60*/  F2I.U32.TRUNC.NTZ R0, R0 ;  /* 0x0000000000007305 */ /* 0x000ee2000020f000 */
[----:B------:R-:W-:Y:S01]  /*0f70*/  ULOP3.LUT UR38, UR38, 0x400, URZ, 0xc0, !UPT ;  /* 0x0000040026267892 */ /* 0x000fe2000f8ec0ff */
[----:B--2---:R-:W-:Y:S02]  /*0f80*/  R2UR UR4, R3 ;  /* 0x00000000030472ca */ /* 0x004fe400000e0000 */
[----:B---3--:R-:W-:Y:S02]  /*0f90*/  R2UR UR6, R0 ;  /* 0x00000000000672ca */ /* 0x008fe400000e0000 */
[----:B------:R-:W-:-:S09]  /*0fa0*/  PRMT R0, RZ, 0x7610, R0 ;  /* 0x00007610ff007816 */ /* 0x000fd20000000000 */
[----:B------:R-:W-:-:S04]  /*0fb0*/  UIADD3 UR5, UPT, UPT, -UR4, URZ, URZ ;  /* 0x000000ff04057290 */ /* 0x000fc8000fffe1ff */
[----:B------:R-:W-:Y:S02]  /*0fc0*/  UIMAD UR5, UR7, UR5, UR51 ;  /* 0x00000005070572a4 */ /* 0x000fe4000f8e0233 */
[----:B------:R-:W-:-:S04]  /*0fd0*/  UIADD3 UR4, UPT, UPT, -UR6, URZ, URZ ;  /* 0x000000ff06047290 */ /* 0x000fc8000fffe1ff */
[----:B------:R-:W-:Y:S01]  /*0fe0*/  IMAD.U32 R65, RZ, RZ, UR5 ;  /* 0x00000005ff417e24 */ /* 0x000fe2000f8e00ff */
[----:B------:R-:W-:-:S06]  /*0ff0*/  UIMAD UR4, UR8, UR4, UR23 ;  /* 0x00000004080472a4 */ /* 0x000fcc000f8e0217 */
[----:B------:R-:W-:Y:S01]  /*1000*/  IMAD.U32 R64, RZ, RZ, UR4 ;  /* 0x00000004ff407e24 */ /* 0x000fe2000f8e00ff */
[----:B-1----:R-:W-:Y:S06]  /*1010*/  BRA.U UP5, `(.L_x_17) ;  /* 0x00000001052c7547 */ /* 0x002fec000b800000 */
[----:B------:R-:W-:Y:S02]  /*1020*/  R2UR UR4, R64 ;  /* 0x00000000400472ca */ /* 0x000fe400000e0000 */
[----:B------:R-:W-:-:S11]  /*1030*/  R2UR UR6, R65 ;  /* 0x00000000410672ca */ /* 0x000fd600000e0000 */
[----:B------:R-:W-:-:S04]  /*1040*/  UISETP.NE.AND UP0, UPT, UR4, URZ, UPT ;  /* 0x000000ff0400728c */ /* 0x000fc8000bf05270 */
[----:B------:R-:W-:-:S04]  /*1050*/  UISETP.EQ.OR UP0, UPT, UR6, URZ, !UP0 ;  /* 0x000000ff0600728c */ /* 0x000fc8000c702670 */
[----:B------:R-:W-:Y:S02]  /*1060*/  USEL UR5, URZ, 0x1, !UP0 ;  /* 0x00000001ff057887 */ /* 0x000fe4000c000000 */
[----:B------:R-:W-:-:S04]  /*1070*/  UISETP.NE.AND UP0, UPT, UR4, URZ, UPT ;  /* 0x000000ff0400728c */ /* 0x000fc8000bf05270 */
[----:B------:R-:W-:Y:S02]  /*1080*/  USEL UR4, URZ, 0x2, UP0 ;  /* 0x00000002ff047887 */ /* 0x000fe40008000000 */
[----:B------:R-:W-:-:S04]  /*1090*/  UISETP.NE.AND UP0, UPT, UR6, 0x1, UPT ;  /* 0x000000010600788c */ /* 0x000fc8000bf05270 */
[----:B------:R-:W-:-:S04]  /*10a0*/  USEL UR4, UR4, 0x2, UP0 ;  /* 0x0000000204047887 */ /* 0x000fc80008000000 */
[----:B------:R-:W-:-:S06]  /*10b0*/  UIADD3 UR4, UPT, UPT, UR5, UR4, URZ ;  /* 0x0000000405047290 */ /* 0x000fcc000fffe0ff */
[----:B------:R-:W-:-:S07]  /*10c0*/  IMAD.U32 R0, RZ, RZ, UR4 ;  /* 0x00000004ff007e24 */ /* 0x000fce000f8e00ff */
.L_x_17:
[----:B------:R-:W1:Y:S01]  /*10d0*/  S2UR UR53, SR_CTAID.Z ;  /* 0x00000000003579c3 */ /* 0x000e620000002700 */
[----:B------:R-:W-:-:S09]  /*10e0*/  UISETP.GE.AND UP0, UPT, UR19, 0x1, UPT ;  /* 0x000000011300788c */ /* 0x000fd2000bf06270 */
[----:B------:R-:W-:Y:S05]  /*10f0*/  BRA.U !UP0, `(.L_x_18) ;  /* 0x0000000108d47547 */ /* 0x000fea000b800000 */
[----:B------:R-:W2:Y:S01]  /*1100*/  LDCU.128 UR12, c[0x0][0xc10] ;  /* 0x00018200ff0c77ac */ /* 0x000ea20008000c00 */
[----:B------:R-:W3:Y:S01]  /*1110*/  LDCU UR20, c[0x0][0xc0c] ;  /* 0x00018180ff1477ac */ /* 0x000ee20008000800 */
[----:B------:R-:W4:Y:S01]  /*1120*/  LDCU UR6, c[0x0][0x370] ;  /* 0x00006e00ff0677ac */ /* 0x000f220008000800 */
[----:B------:R-:W1:Y:S01]  /*1130*/  LDCU UR7, c[0x0][0x374] ;  /* 0x00006e80ff0777ac */ /* 0x000e620008000800 */
[----:B------:R-:W1:Y:S01]  /*1140*/  LDCU UR21, c[0x0][0xc20] ;  /* 0x00018400ff1577ac */ /* 0x000e620008000800 */
[----:B--2---:R-:W-:Y:S02]  /*1150*/  UIMAD.WIDE.U32 UR4, UR51, UR12, URZ ;  /* 0x0000000c330472a5 */ /* 0x004fe4000f8e00ff */
[----:B---3--:R-:W-:Y:S01]  /*1160*/  UISETP.NE.AND UP0, UPT, UR20, 0x1, UPT ;  /* 0x000000011400788c */ /* 0x008fe2000bf05270 */
[----:B------:R-:W2:Y:S01]  /*1170*/  LDCU.64 UR8, c[0x0][0xc28] ;  /* 0x00018500ff0877ac */ /* 0x000ea20008000a00 */
[----:B----4-:R-:W-:-:S03]  /*1180*/  UIMAD.WIDE.U32 UR10, UR6, UR12, URZ ;  /* 0x0000000c060a72a5 */ /* 0x010fc6000f8e00ff */
[----:B------:R-:W-:Y:S01]  /*1190*/  UMOV UR4, UR5 ;  /* 0x0000000500047c82 */ /* 0x000fe20008000000 */
[----:B------:R-:W-:Y:S02]  /*11a0*/  UISETP.NE.AND UP2, UPT, UR19, 0x1, UPT ;  /* 0x000000011300788c */ /* 0x000fe4000bf45270 */
[----:B------:R-:W-:Y:S01]  /*11b0*/  USHF.R.U32.HI UR4, URZ, UR13, UR4 ;  /* 0x0000000dff047299 */ /* 0x000fe20008011604 */
[----:B------:R-:W-:Y:S01]  /*11c0*/  UMOV UR10, UR11 ;  /* 0x0000000b000a7c82 */ /* 0x000fe20008000000 */
[----:B------:R-:W-:Y:S02]  /*11d0*/  UIMAD.WIDE.U32 UR16, UR23, UR15, URZ ;  /* 0x0000000f171072a5 */ /* 0x000fe4000f8e00ff */
[----:B------:R-:W-:Y:S02]  /*11e0*/  USEL UR5, UR51, UR4, !UP0 ;  /* 0x0000000433057287 */ /* 0x000fe4000c000000 */
[----:B------:R-:W-:Y:S02]  /*11f0*/  @UP0 USHF.R.U32.HI UR6, URZ, UR13, UR10 ;  /* 0x0000000dff060299 */ /* 0x000fe4000801160a */
[----:B------:R-:W-:-:S02]  /*1200*/  UISETP.NE.AND UP0, UPT, UR14, 0x1, UPT ;  /* 0x000000010e00788c */ /* 0x000fc4000bf05270 */
[----:B-1----:R-:W-:Y:S02]  /*1210*/  UIMAD.WIDE.U32 UR10, UR7, UR15, URZ ;  /* 0x0000000f070a72a5 */ /* 0x002fe4000f8e00ff */
[----:B--2---:R-:W-:Y:S01]  /*1220*/  UIMAD.WIDE.U32 UR12, UR6, UR8, URZ ;  /* 0x00000008060c72a5 */ /* 0x004fe2000f8e00ff */
[----:B------:R-:W-:Y:S02]  /*1230*/  UMOV UR4, UR17 ;  /* 0x0000001100047c82 */ /* 0x000fe40008000000 */
[----:B------:R-:W-:Y:S02]  /*1240*/  USHF.R.U32.HI UR4, URZ, UR21, UR4 ;  /* 0x00000015ff047299 */ /* 0x000fe40008011604 */
[----:B------:R-:W-:Y:S02]  /*1250*/  UMOV UR10, UR11 ;  /* 0x0000000b000a7c82 */ /* 0x000fe40008000000 */
[----:B------:R-:W-:Y:S01]  /*1260*/  UMOV UR12, UR13 ;  /* 0x0000000d000c7c82 */ /* 0x000fe20008000000 */
[----:B------:R-:W-:-:S02]  /*1270*/  @UP0 USHF.R.U32.HI UR7, URZ, UR21, UR10 ;  /* 0x00000015ff070299 */ /* 0x000fc4000801160a */
[----:B------:R-:W-:Y:S02]  /*1280*/  USEL UR4, UR23, UR4, !UP0 ;  /* 0x0000000417047287 */ /* 0x000fe4000c000000 */
[----:B------:R-:W-:Y:S02]  /*1290*/  UIMAD.WIDE.U32 UR10, UR7, UR8, URZ ;  /* 0x00000008070a72a5 */ /* 0x000fe4000f8e00ff */
[----:B------:R-:W-:Y:S02]  /*12a0*/  @UP2 USHF.R.U32.HI UR6, URZ, UR9, UR12 ;  /* 0x00000009ff062299 */ /* 0x000fe4000801160c */
[----:B------:R-:W-:-:S03]  /*12b0*/  UIMAD.WIDE.U32 UR12, UR4, UR8, URZ ;  /* 0x00000008040c72a5 */ /* 0x000fc6000f8e00ff */
[----:B------:R-:W-:Y:S02]  /*12c0*/  UMOV UR10, UR11 ;  /* 0x0000000b000a7c82 */ /* 0x000fe40008000000 */
[----:B------:R-:W-:Y:S02]  /*12d0*/  @UP2 USHF.R.U32.HI UR7, URZ, UR9, UR10 ;  /* 0x00000009ff072299 */ /* 0x000fe4000801160a */
[----:B------:R-:W-:Y:S02]  /*12e0*/  UIMAD UR10, UR6, UR19, URZ ;  /* 0x00000013060a72a4 */ /* 0x000fe4000f8e02ff */
[----:B------:R-:W-:-:S04]  /*12f0*/  UIMAD UR7, UR7, UR19, URZ ;  /* 0x00000013070772a4 */ /* 0x000fc8000f8e02ff */
[----:B------:R-:W-:-:S03]  /*1300*/  UISETP.GE.AND UP0, UPT, UR4, UR7, UPT ;  /* 0x000000070400728c */ /* 0x000fc6000bf06270 */
[----:B------:R-:W-:Y:S01]  /*1310*/  UMOV UR7, UR13 ;  /* 0x0000000d00077c82 */ /* 0x000fe20008000000 */
[----:B------:R-:W-:Y:S02]  /*1320*/  UISETP.GE.OR UP0, UPT, UR5, UR10, UP0 ;  /* 0x0000000a0500728c */ /* 0x000fe40008706670 */
[----:B------:R-:W-:Y:S02]  /*1330*/  UIMAD.WIDE.U32 UR10, UR5, UR8, URZ ;  /* 0x00000008050a72a5 */ /* 0x000fe4000f8e00ff */
[----:B------:R-:W-:Y:S02]  /*1340*/  USHF.R.U32.HI UR7, URZ, UR9, UR7 ;  /* 0x00000009ff077299 */ /* 0x000fe40008011607 */
[----:B------:R-:W-:Y:S02]  /*1350*/  UIADD3 UR10, UPT, UPT, -UR4, URZ, URZ ;  /* 0x000000ff040a7290 */ /* 0x000fe4000fffe1ff */
[----:B------:R-:W-:Y:S02]  /*1360*/  USEL UR7, UR4, UR7, !UP2 ;  /* 0x0000000704077287 */ /* 0x000fe4000d000000 */
[----:B------:R-:W-:Y:S01]  /*1370*/  UIMAD UR10, UR14, UR10, UR23 ;  /* 0x0000000a0e0a72a4 */ /* 0x000fe2000f8e0217 */
[----:B------:R-:W-:Y:S01]  /*1380*/  @!UP0 UMOV UR8, UR11 ;  /* 0x0000000b00088c82 */ /* 0x000fe20008000000 */
[----:B------:R-:W-:-:S02]  /*1390*/  UIADD3 UR11, UPT, UPT, -UR5, URZ, URZ ;  /* 0x000000ff050b7290 */ /* 0x000fc4000fffe1ff */
[----:B------:R-:W-:Y:S02]  /*13a0*/  @!UP0 USHF.R.U32.HI UR8, URZ, UR9, UR8 ;  /* 0x00000009ff088299 */ /* 0x000fe40008011608 */
[----:B------:R-:W-:Y:S02]  /*13b0*/  UIADD3 UR9, UPT, UPT, -UR7, URZ, URZ ;  /* 0x000000ff07097290 */ /* 0x000fe4000fffe1ff */
[----:B------:R-:W-:Y:S02]  /*13c0*/  @!UP0 USEL UR8, UR5, UR8, !UP2 ;  /* 0x0000000805088287 */ /* 0x000fe4000d000000 */
[----:B------:R-:W-:Y:S02]  /*13d0*/  UIMAD UR9, UR19, UR9, UR4 ;  /* 0x00000009130972a4 */ /* 0x000fe4000f8e0204 */
[----:B------:R-:W-:Y:S02]  /*13e0*/  @!UP0 UIADD3 UR7, UPT, UPT, UR7, -UR8, URZ ;  /* 0x8000000807078290 */ /* 0x000fe4000fffe0ff */
[----:B------:R-:W-:-:S02]  /*13f0*/  @!UP0 UIMAD UR6, UR9, UR6, UR8 ;  /* 0x00000006090682a4 */ /* 0x000fc4000f8e0208 */
[----:B------:R-:W-:Y:S02]  /*1400*/  @!UP0 UIMAD UR4, UR7, UR19, UR5 ;  /* 0x00000013070482a4 */ /* 0x000fe4000f8e0205 */
[----:B------:R-:W-:Y:S02]  /*1410*/  UIMAD UR51, UR20, UR11, UR51 ;  /* 0x0000000b143372a4 */ /* 0x000fe4000f8e0233 */
[----:B------:R-:W-:Y:S01]  /*1420*/  UIMAD UR23, UR4, UR14, UR10 ;  /* 0x0000000e041772a4 */ /* 0x000fe2000f8e020a */
[----:B------:R-:W-:Y:S02]  /*1430*/  @!UP0 UMOV UR5, UR6 ;  /* 0x0000000600058c82 */ /* 0x000fe40008000000 */
[----:B------:R-:W-:-:S12]  /*1440*/  UIMAD UR51, UR5, UR20, UR51 ;  /* 0x00000014053372a4 */ /* 0x000fd8000f8e0233 */
.L_x_18:
[----:B------:R-:W-:-:S09]  /*1450*/  UISETP.NE.AND UP0, UPT, UR22, 0x1, UPT ;  /* 0x000000011600788c */ /* 0x000fd2000bf05270 */
[----:B------:R-:W-:Y:S05]  /*1460*/  BRA.U UP0, `(.L_x_19) ;  /* 0x0000000100407547 */ /* 0x000fea000b800000 */
[----:B------:R-:W2:Y:S01]  /*1470*/  LDCU.128 UR8, c[0x0][0xc10] ;  /* 0x00018200ff0877ac */ /* 0x000ea20008000c00 */
[----:B------:R-:W3:Y:S01]  /*1480*/  LDCU UR12, c[0x0][0xc0c] ;  /* 0x00018180ff0c77ac */ /* 0x000ee20008000800 */
[----:B------:R-:W4:Y:S01]  /*1490*/  LDCU UR13, c[0x0][0xc20] ;  /* 0x00018400ff0d77ac */ /* 0x000f220008000800 */
[----:B--2---:R-:W-:Y:S02]  /*14a0*/  UIMAD.WIDE.U32 UR4, UR51, UR8, URZ ;  /* 0x00000008330472a5 */ /* 0x004fe4000f8e00ff */
[----:B------:R-:W-:Y:S02]  /*14b0*/  UIMAD.WIDE.U32 UR6, UR23, UR11, URZ ;  /* 0x0000000b170672a5 */ /* 0x000fe4000f8e00ff */
[----:B---3--:R-:W-:Y:S02]  /*14c0*/  UISETP.NE.AND UP0, UPT, UR12, 0x1, UPT ;  /* 0x000000010c00788c */ /* 0x008fe4000bf05270 */
[----:B------:R-:W-:-:S03]  /*14d0*/  USHF.R.U32.HI UR5, URZ, UR9, UR5 ;  /* 0x00000009ff057299 */ /* 0x000fc60008011605 */
[----:B------:R-:W-:Y:S01]  /*14e0*/  UMOV UR4, UR7 ;  /* 0x0000000700047c82 */ /* 0x000fe20008000000 */
[----:B------:R-:W-:Y:S02]  /*14f0*/  USEL UR5, UR51, UR5, !UP0 ;  /* 0x0000000533057287 */ /* 0x000fe4000c000000 */
[----:B------:R-:W-:Y:S02]  /*1500*/  UISETP.NE.AND UP0, UPT, UR10, 0x1, UPT ;  /* 0x000000010a00788c */ /* 0x000fe4000bf05270 */
[----:B----4-:R-:W-:-:S04]  /*1510*/  USHF.R.U32.HI UR4, URZ, UR13, UR4 ;  /* 0x0000000dff047299 */ /* 0x010fc80008011604 */
[----:B------:R-:W-:-:S04]  /*1520*/  USEL UR4, UR23, UR4, !UP0 ;  /* 0x0000000417047287 */ /* 0x000fc8000c000000 */
[----:B------:R-:W-:Y:S02]  /*1530*/  UIADD3 UR6, UPT, UPT, UR5, -UR4, URZ ;  /* 0x8000000405067290 */ /* 0x000fe4000fffe0ff */
[----:B------:R-:W-:Y:S02]  /*1540*/  UIADD3 UR4, UPT, UPT, -UR5, UR4, URZ ;  /* 0x0000000405047290 */ /* 0x000fe4000fffe1ff */
[----:B------:R-:W-:Y:S02]  /*1550*/  UIMAD UR23, UR6, UR10, UR23 ;  /* 0x0000000a061772a4 */ /* 0x000fe4000f8e0217 */
[----:B------:R-:W-:-:S12]  /*1560*/  UIMAD UR51, UR4, UR12, UR51 ;  /* 0x0000000c043372a4 */ /* 0x000fd8000f8e0233 */
.L_x_19:
[----:B------:R-:W-:Y:S01]  /*1570*/  UISETP.NE.AND UP0, UPT, UR18, 0x2, UPT ;  /* 0x000000021200788c */ /* 0x000fe2000bf05270 */
[----:B------:R-:W-:Y:S09]  /*1580*/  BRA.U !UP6, `(.L_x_20) ;  /* 0x000000010e0c7547 */ /* 0x000ff2000b800000 */
[----:B------:R-:W-:Y:S01]  /*1590*/  UCGABAR_WAIT ;  /* 0x0000000000007dc7 */ /* 0x000fe20008000000 */
[----:B------:R-:W-:Y:S01]  /*15a0*/  CCTL.IVALL ;  /* 0x00000000ff00798f */ /* 0x000fe20002000000 */
[----:B------:R-:W-:Y:S05]  /*15b0*/  BRA `(.L_x_21) ;  /* 0x0000000000047947 */ /* 0x000fea0003800000 */
.L_x_20:
[----:B------:R-:W-:Y:S06]  /*15c0*/  BAR.SYNC.DEFER_BLOCKING 0x0 ;  /* 0x0000000000007b1d */ /* 0x000fec0000010000 */
.L_x_21:
[----:B------:R-:W-:Y:S05]  /*15d0*/  BRA.U UP0, `(.L_x_22) ;  /* 0x0000001d00787547 */ /* 0x000fea000b800000 */
[----:B------:R-:W2:Y:S01]  /*15e0*/  LDCU UR5, c[0x0][0x388] ;  /* 0x00007100ff0577ac */ /* 0x000ea20008000800 */
[----:B------:R-:W3:Y:S01]  /*15f0*/  S2UR UR9, SR_CgaCtaId ;  /* 0x00000000000979c3 */ /* 0x000ee20000008800 */
[----:B------:R-:W-:Y:S01]  /*1600*/  PLOP3.LUT P1, PT, PT, PT, UP3, 0x80, 0x8 ;  /* 0x000000000008781c */ /* 0x000fe20003f2f038 */
[----:B------:R-:W-:Y:S01]  /*1610*/  IMAD.MOV.U32 R3, RZ, RZ, 0x1 ;  /* 0x00000001ff037424 */ /* 0x000fe200078e00ff */
[----:B------:R-:W4:Y:S01]  /*1620*/  LDCU UR8, c[0x0][0x38c] ;  /* 0x00007180ff0877ac */ /* 0x000f220008000800 */
[----:B------:R-:W-:Y:S01]  /*1630*/  ISETP.EQ.OR P2, PT, R2, RZ, P3 ;  /* 0x000000ff0200720c */ /* 0x000fe20001f42670 */
[----:B------:R-:W-:Y:S01]  /*1640*/  IMAD.MOV.U32 R2, RZ, RZ, RZ ;  /* 0x000000ffff027224 */ /* 0x000fe200078e00ff */
[----:B------:R-:W-:Y:S01]  /*1650*/  PLOP3.LUT P1, PT, P1, PT, PT, 0x8, 0x80 ;  /* 0x000000000080781c */ /* 0x000fe20000f2e170 */
[----:B------:R-:W4:Y:S01]  /*1660*/  LDCU.64 UR6, c[0x0][0x390] ;  /* 0x00007200ff0677ac */ /* 0x000f220008000a00 */
[----:B------:R-:W-:Y:S02]  /*1670*/  UISETP.NE.AND UP1, UPT, UR18, URZ, UPT ;  /* 0x000000ff1200728c */ /* 0x000fe4000bf25270 */
[----:B------:R-:W-:Y:S01]  /*1680*/  USEL UR37, URZ, 0x1, UP4 ;  /* 0x00000001ff257887 */ /* 0x000fe2000a000000 */
[----:B------:R-:W4:Y:S01]  /*1690*/  LDCU UR54, c[0x0][0x370] ;  /* 0x00006e00ff3677ac */ /* 0x000f220008000800 */
[----:B--2---:R-:W-:Y:S01]  /*16a0*/  UIADD3 UR5, UPT, UPT, UR5, 0x1f, URZ ;  /* 0x0000001f05057890 */ /* 0x004fe2000fffe0ff */
[----:B------:R-:W2:Y:S03]  /*16b0*/  LDCU.64 UR44, c[0x0][0x348] ;  /* 0x00006900ff2c77ac */ /* 0x000ea60008000a00 */
[----:B------:R-:W-:Y:S01]  /*16c0*/  USHF.R.S32.HI UR4, URZ, 0x1f, UR5 ;  /* 0x0000001fff047899 */ /* 0x000fe20008011405 */
[----:B-1----:R-:W1:Y:S03]  /*16d0*/  LDCU UR53, c[0x0][0x374] ;  /* 0x00006e80ff3577ac */ /* 0x002e660008000800 */
[----:B------:R-:W-:-:S02]  /*16e0*/  ULEA.HI UR4, UR4, UR5, URZ, 0x5 ;  /* 0x0000000504047291 */ /* 0x000fc4000f8f28ff */
[----:B---3--:R-:W-:Y:S02]  /*16f0*/  USHF.L.U32 UR5, UR9, 0x5, URZ ;  /* 0x0000000509057899 */ /* 0x008fe400080006ff */
[----:B------:R-:W-:Y:S02]  /*1700*/  USHF.R.S32.HI UR4, URZ, 0x5, UR4 ;  /* 0x00000005ff047899 */ /* 0x000fe40008011404 */
[----:B------:R-:W-:Y:S02]  /*1710*/  ULOP3.LUT UR57, UR5, 0x20, URZ, 0xe2, !UPT ;  /* 0x0000002005397892 */ /* 0x000fe4000f8ee2ff */
[----:B----4-:R-:W-:Y:S02]  /*1720*/  UIMAD UR4, UR4, UR8, URZ ;  /* 0x00000008040472a4 */ /* 0x010fe4000f8e02ff */
[----:B------:R-:W-:Y:S02]  /*1730*/  USEL UR37, UR37, 0x2, UP1 ;  /* 0x0000000225257887 */ /* 0x000fe40008800000 */
[----:B------:R-:W-:Y:S01]  /*1740*/  UIMAD UR4, UR4, UR6, URZ ;  /* 0x00000006040472a4 */ /* 0x000fe2000f8e02ff */
[----:B------:R-:W-:Y:S01]  /*1750*/  UMOV UR30, URZ ;  /* 0x000000ff001e7c82 */ /* 0x000fe20008000000 */
[----:B------:R-:W-:-:S02]  /*1760*/  UMOV UR31, URZ ;  /* 0x000000ff001f7c82 */ /* 0x000fc40008000000 */
[----:B------:R-:W-:Y:S01]  /*1770*/  UIMAD UR55, UR4, UR7, URZ ;  /* 0x00000007043772a4 */ /* 0x000fe2000f8e02ff */
[----:B------:R-:W-:-:S03]  /*1780*/  UMOV UR42, URZ ;  /* 0x000000ff002a7c82 */ /* 0x000fc60008000000 */
[----:B------:R-:W-:Y:S02]  /*1790*/  UISETP.NE.AND UP2, UPT, UR55, URZ, UPT ;  /* 0x000000ff3700728c */ /* 0x000fe4000bf45270 */
[----:B------:R-:W-:-:S04]  /*17a0*/  UISETP.LT.U32.AND UP0, UPT, UR55, 0xc, UPT ;  /* 0x0000000c3700788c */ /* 0x000fc8000bf01070 */
[----:B------:R-:W-:-:S04]  /*17b0*/  USEL UR4, UR55, 0xc, UP0 ;  /* 0x0000000c37047887 */ /* 0x000fc80008000000 */
[----:B------:R-:W-:Y:S02]  /*17c0*/  UIADD3 UR5, UPT, UPT, UR4, -0x1, URZ ;  /* 0xffffffff04057890 */ /* 0x000fe4000fffe0ff */
[----:B------:R-:W-:Y:S02]  /*17d0*/  @!UP2 UIADD3 UR5, UPT, UPT, UR4, URZ, URZ ;  /* 0x000000ff0405a290 */ /* 0x000fe4000fffe0ff */
[----:B------:R-:W-:Y:S02]  /*17e0*/  UIADD3 UR52, UPT, UPT, UR55, -UR4, URZ ;  /* 0x8000000437347290 */ /* 0x000fe4000fffe0ff */
[----:B-12---:R-:W-:-:S12]  /*17f0*/  UIADD3 UR56, UPT, UPT, UR5, 0x1, URZ ;  /* 0x0000000105387890 */ /* 0x006fd8000fffe0ff */
.L_x_40:
[----:B------:R-:W1:Y:S01]  /*1800*/  S2UR UR29, SR_CgaCtaId ;  /* 0x00000000001d79c3 */ /* 0x000e620000008800 */
[----:B------:R-:W-:Y:S01]  /*1810*/  UMOV UR4, 0x400 ;  /* 0x0000040000047882 */ /* 0x000fe20000000000 */
[----:B------:R-:W-:Y:S01]  /*1820*/  SHF.L.U32 R0, R3, 0x1f, RZ ;  /* 0x0000001f03007819 */ /* 0x000fe200000006ff */
[----:B------:R-:W-:Y:S02]  /*1830*/  UISETP.NE.AND UP0, UPT, UR55, URZ, UPT ;  /* 0x000000ff3700728c */ /* 0x000fe4000bf05270 */
[----:B------:R-:W-:Y:S02]  /*1840*/  USHF.L.U32 UR43, UR51, 0x6, URZ ;  /* 0x00000006332b7899 */ /* 0x000fe400080006ff */
[----:B------:R-:W-:Y:S01]  /*1850*/  ULEA UR19, UR23, UR57, 0x6 ;  /* 0x0000003917137291 */ /* 0x000fe2000f8e30ff */
[----:B------:R-:W-:Y:S01]  /*1860*/  UMOV UR26, URZ ;  /* 0x000000ff001a7c82 */ /* 0x000fe20008000000 */
[----:B------:R-:W-:Y:S01]  /*1870*/  UMOV UR22, URZ ;  /* 0x000000ff00167c82 */ /* 0x000fe20008000000 */
[----:B------:R-:W-:Y:S01]  /*1880*/  UMOV UR21, URZ ;  /* 0x000000ff00157c82 */ /* 0x000fe20008000000 */
[----:B------:R-:W-:Y:S01]  /*1890*/  UMOV UR20, URZ ;  /* 0x000000ff00147c82 */ /* 0x000fe20008000000 */
[----:B-1----:R-:W-:-:S04]  /*18a0*/  ULEA UR29, UR29, UR4, 0x18 ;  /* 0x000000041d1d7291 */ /* 0x002fc8000f8ec0ff */
[----:B------:R-:W-:-:S09]  /*18b0*/  ULEA UR4, UR30, UR29, 0x3 ;  /* 0x0000001d1e047291 */ /* 0x000fd2000f8e18ff */
[----:B------:R1:W2:Y:S01]  /*18c0*/  SYNCS.PHASECHK.TRANS64.TRYWAIT P0, [UR4+0x60], R0 ;  /* 0x00006000ff0075a7 */ /* 0x0002a20008001104 */
[----:B------:R-:W-:Y:S05]  /*18d0*/  BRA.U !UP0, `(.L_x_23) ;  /* 0x0000000508a87547 */ /* 0x000fea000b800000 */
[----:B------:R-:W3:Y:S01]  /*18e0*/  LDCU.128 UR12, c[0x0][0x480] ;  /* 0x00009000ff0c77ac */ /* 0x000ee20008000c00 */
[----:B------:R-:W4:Y:S01]  /*18f0*/  LDCU.128 UR8, c[0x0][0x490] ;  /* 0x00009200ff0877ac */ /* 0x000f220008000c00 */
[----:B------:R-:W1:Y:S01]  /*1900*/  LDCU.64 UR20, c[0x0][0x4c0] ;  /* 0x00009800ff1477ac */ /* 0x000e620008000a00 */
[----:B------:R-:W1:Y:S01]  /*1910*/  LDCU.64 UR16, c[0x0][0x4f0] ;  /* 0x00009e00ff1077ac */ /* 0x000e620008000a00 */
[----:B------:R-:W1:Y:S01]  /*1920*/  LDCU UR18, c[0x0][0x4c8] ;  /* 0x00009900ff1277ac */ /* 0x000e620008000800 */
[----:B---3--:R-:W-:Y:S02]  /*1930*/  UIMAD.WIDE.U32 UR4, UR43, UR13, URZ ;  /* 0x0000000d2b0472a5 */ /* 0x008fe4000f8e00ff */
[----:B------:R-:W-:Y:S02]  /*1940*/  UISETP.NE.AND UP0, UPT, UR12, 0x1, UPT ;  /* 0x000000010c00788c */ /* 0x000fe4000bf05270 */
[----:B------:R-:W-:Y:S01]  /*1950*/  USHF.R.U32.HI UR5, URZ, UR14, UR5 ;  /* 0x0000000eff057299 */ /* 0x000fe20008011605 */
[----:B------:R-:W3:Y:S03]  /*1960*/  LDCU UR51, c[0x0][0x38c] ;  /* 0x00007180ff3377ac */ /* 0x000ee60008000800 */
[----:B------:R-:W-:-:S02]  /*1970*/  USEL UR5, UR43, UR5, !UP0 ;  /* 0x000000052b057287 */ /* 0x000fc4000c000000 */
[----:B------:R-:W-:Y:S02]  /*1980*/  UISETP.NE.AND UP0, UPT, UR15, 0x1, UPT ;  /* 0x000000010f00788c */ /* 0x000fe4000bf05270 */
[----:B----4-:R-:W-:Y:S01]  /*1990*/  UIMAD.WIDE.U32 UR6, UR5, UR8, URZ ;  /* 0x00000008050672a5 */ /* 0x010fe2000f8e00ff */
[----:B------:R-:W4:Y:S01]  /*19a0*/  LDCU UR8, c[0x0][0x4a0] ;  /* 0x00009400ff0877ac */ /* 0x000f220008000800 */
[----:B------:R-:W1:Y:S05]  /*19b0*/  LDCU UR23, c[0x0][0x4cc] ;  /* 0x00009980ff1777ac */ /* 0x000e6a0008000800 */
[----:B------:R-:W-:Y:S01]  /*19c0*/  UMOV UR4, UR7 ;  /* 0x0000000700047c82 */ /* 0x000fe20008000000 */
[----:B------:R-:W1:Y:S01]  /*19d0*/  LDCU.64 UR40, c[0x0][0x390] ;  /* 0x00007200ff2877ac */ /* 0x000e620008000a00 */
[----:B------:R-:W-:Y:S01]  /*19e0*/  USHF.R.U32.HI UR4, URZ, UR9, UR4 ;  /* 0x00000009ff047299 */ /* 0x000fe20008011604 */
[----:B------:R-:W1:Y:S03]  /*19f0*/  LDCU UR9, c[0x0][0x4ec] ;  /* 0x00009d80ff0977ac */ /* 0x000e660008000800 */
[----:B------:R-:W-:-:S02]  /*1a00*/  USEL UR4, UR5, UR4, !UP0 ;  /* 0x0000000405047287 */ /* 0x000fc4000c000000 */
[----:B------:R-:W-:Y:S02]  /*1a10*/  UISETP.NE.AND UP0, UPT, UR10, 0x1, UPT ;  /* 0x000000010a00788c */ /* 0x000fe4000bf05270 */
[----:B------:R-:W-:Y:S01]  /*1a20*/  UIMAD.WIDE.U32 UR6, UR4, UR11, URZ ;  /* 0x0000000b040672a5 */ /* 0x000fe2000f8e00ff */
[----:B------:R-:W1:Y:S01]  /*1a30*/  LDCU.64 UR24, c[0x0][0x4d0] ;  /* 0x00009a00ff1877ac */ /* 0x000e620008000a00 */
[----:B------:R-:W-:-:S05]  /*1a40*/  UIADD3 UR42, UPT, UPT, UR56, UR31, URZ ;  /* 0x0000001f382a7290 */ /* 0x000fca000fffe0ff */
[----:B------:R-:W-:Y:S01]  /*1a50*/  UMOV UR6, UR7 ;  /* 0x0000000700067c82 */ /* 0x000fe20008000000 */
[----:B------:R-:W-:Y:S02]  /*1a60*/  UIADD3 UR7, UPT, UPT, -UR4, URZ, URZ ;  /* 0x000000ff04077290 */ /* 0x000fe4000fffe1ff */
[----:B----4-:R-:W-:Y:S02]  /*1a70*/  USHF.R.U32.HI UR6, URZ, UR8, UR6 ;  /* 0x00000008ff067299 */ /* 0x010fe40008011606 */
[----:B------:R-:W-:Y:S02]  /*1a80*/  UIADD3 UR8, UPT, UPT, -UR5, URZ, URZ ;  /* 0x000000ff05087290 */ /* 0x000fe4000fffe1ff */
[----:B------:R-:W-:Y:S02]  /*1a90*/  USEL UR14, UR4, UR6, !UP0 ;  /* 0x00000006040e7287 */ /* 0x000fe4000c000000 */
[----:B------:R-:W-:Y:S02]  /*1aa0*/  UIMAD UR7, UR15, UR7, UR5 ;  /* 0x000000070f0772a4 */ /* 0x000fe4000f8e0205 */
[----:B------:R-:W-:-:S02]  /*1ab0*/  UIADD3 UR6, UPT, UPT, -UR14, URZ, URZ ;  /* 0x000000ff0e067290 */ /* 0x000fc4000fffe1ff */
[----:B------:R-:W-:Y:S02]  /*1ac0*/  UIMAD UR8, UR12, UR8, UR43 ;  /* 0x000000080c0872a4 */ /* 0x000fe4000f8e022b */
[----:B------:R-:W-:Y:S02]  /*1ad0*/  UIMAD UR13, UR10, UR6, UR4 ;  /* 0x000000060a0d72a4 */ /* 0x000fe4000f8e0204 */
[----:B-1----:R-:W-:Y:S02]  /*1ae0*/  UIMAD UR11, UR8, UR20, UR9 ;  /* 0x00000014080b72a4 */ /* 0x002fe4000f8e0209 */
[----:B------:R-:W-:Y:S01]  /*1af0*/  UIMAD UR12, UR7, UR21, UR16 ;  /* 0x00000015070c72a4 */ /* 0x000fe2000f8e0210 */
[----:B------:R-:W1:Y:S02]  /*1b00*/  LDCU.64 UR4, c[0x0][0x4f8] ;  /* 0x00009f00ff0477ac */ /* 0x000e640008000a00 */
[----:B------:R-:W4:Y:S01]  /*1b10*/  LDCU UR6, c[0x0][0x500] ;  /* 0x0000a000ff0677ac */ /* 0x000f220008000800 */
[----:B------:R-:W-:Y:S01]  /*1b20*/  UIMAD UR13, UR13, UR18, UR17 ;  /* 0x000000120d0d72a4 */ /* 0x000fe2000f8e0211 */
[----:B------:R-:W-:Y:S01]  /*1b30*/  UMOV UR26, URZ ;  /* 0x000000ff001a7c82 */ /* 0x000fe20008000000 */
[----:B------:R-:W-:Y:S01]  /*1b40*/  UMOV UR7, UR30 ;  /* 0x0000001e00077c82 */ /* 0x000fe20008000000 */
[----:B------:R-:W-:Y:S01]  /*1b50*/  UMOV UR20, URZ ;  /* 0x000000ff00147c82 */ /* 0x000fe20008000000 */
[----:B------:R-:W-:Y:S01]  /*1b60*/  UMOV UR21, URZ ;  /* 0x000000ff00157c82 */ /* 0x000fe20008000000 */
[----:B---3--:R-:W-:-:S07]  /*1b70*/  UMOV UR22, URZ ;  /* 0x000000ff00167c82 */ /* 0x008fce0008000000 */
.L_x_29:
[----:B------:R-:W-:Y:S01]  /*1b80*/  @!P3 MOV R4, 0x4000 ;  /* 0x000040000004b802 */ /* 0x000fe20000000f00 */
[----:B------:R-:W-:Y:S01]  /*1b90*/  ULEA UR9, UR7, UR29, 0x3 ;  /* 0x0000001d07097291 */ /* 0x000fe2000f8e18ff */
[----:B--2---:R-:W-:Y:S11]  /*1ba0*/  @P0 BRA `(.L_x_24) ;  /* 0x00000000000c0947 */ /* 0x004ff60003800000 */
[----:B------:R-:W-:Y:S04]  /*1bb0*/  SHF.L.U32 R5, R3, 0x1f, RZ ;  /* 0x0000001f03057819 */ /* 0x000fe800000006ff */
[----:B------:R-:W2:Y:S02]  /*1bc0*/  SYNCS.PHASECHK.TRANS64.TRYWAIT P0, [UR9+0x60], R5 ;  /* 0x00006005ff0075a7 */ /* 0x000ea40008001109 */
[----:B--2---:R-:W-:Y:S05]  /*1bd0*/  @!P0 BRA `(.L_x_25) ;  /* 0x0000006400c48947 */ /* 0x004fea0003800000 */
.L_x_24:
[----:B------:R3:W-:Y:S01]  /*1be0*/  @!P3 SYNCS.ARRIVE.TRANS64 RZ, [UR9], R4 ;  /* 0x00000004ffffb9a7 */ /* 0x0007e20008000009 */
[----:B------:R-:W-:Y:S04]  /*1bf0*/  ULOP3.LUT UR8, UR37, 0x2, URZ, 0xfc, !UPT ;  /* 0x0000000225087892 */ /* 0x000fe8000f8efcff */
[----:B------:R-:W-:Y:S09]  /*1c00*/  UISETP.NE.AND UP0, UPT, UR8, 0x2, UPT ;  /* 0x000000020800788c */ /* 0x000ff2000bf05270 */
[----:B------:R-:W-:Y:S05]  /*1c10*/  BRA.U UP0, `(.L_x_26) ;  /* 0x0000000100047547 */ /* 0x000fea000b800000 */
[----:B-1--4-:R-:W-:Y:S05]  /*1c20*/  BPT.TRAP 0x1 ;  /* 0x000000040000795c */ /* 0x012fea0000300000 */
.L_x_26:
[----:B------:R-:W-:Y:S04]  /*1c30*/  BSSY.RECONVERGENT B0, `(.L_x_27) ;  /* 0x0000003000007945 */ /* 0x000fe80003800200 */
[----:B------:R-:W-:Y:S05]  /*1c40*/  @P2 BRA `(.L_x_28) ;  /* 0x0000000000042947 */ /* 0x000fea0003800000 */
[----:B-1--4-:R-:W-:Y:S05]  /*1c50*/  BPT.TRAP 0x1 ;  /* 0x000000040000795c */ /* 0x012fea0000300000 */
.L_x_28:
[----:B-1--4-:R-:W-:Y:S05]  /*1c60*/  BSYNC.RECONVERGENT B0 ;  /* 0x0000000000007941 */ /* 0x012fea0003800200 */
.L_x_27:
[----:B------:R-:W-:Y:S02]  /*1c70*/  UIADD3 UR8, UPT, UPT, UR7, 0x1, URZ ;  /* 0x0000000107087890 */ /* 0x000fe4000fffe0ff */
[----:B------:R-:W-:Y:S02]  /*1c80*/  UIMAD UR15, UR20, UR23, UR4 ;  /* 0x00000017140f72a4 */ /* 0x000fe4000f8e0204 */
[----:B------:R-:W-:Y:S02]  /*1c90*/  UISETP.NE.AND UP0, UPT, UR8, 0xc, UPT ;  /* 0x0000000c0800788c */ /* 0x000fe4000bf05270 */
[----:B------:R-:W-:Y:S02]  /*1ca0*/  ULEA UR16, UR7, UR38, 0xb ;  /* 0x0000002607107291 */ /* 0x000fe4000f8e58ff */
[----:B------:R-:W-:Y:S02]  /*1cb0*/  USEL UR10, URZ, 0x1, UP0 ;  /* 0x00000001ff0a7887 */ /* 0x000fe40008000000 */
[----:B------:R-:W-:Y:S02]  /*1cc0*/  USEL UR30, UR8, URZ, UP0 ;  /* 0x000000ff081e7287 */ /* 0x000fe40008000000 */
[----:B------:R-:W-:Y:S02]  /*1cd0*/  ULEA UR17, UR7, UR29, 0xd ;  /* 0x0000001d07117291 */ /* 0x000fe4000f8e68ff */
[----:B------:R-:W-:Y:S01]  /*1ce0*/  ULEA UR8, UR30, UR29, 0x3 ;  /* 0x0000001d1e087291 */ /* 0x000fe2000f8e18ff */
[----:B------:R-:W-:Y:S01]  /*1cf0*/  LOP3.LUT R3, R3, UR10, RZ, 0x3c, !PT ;  /* 0x0000000a03037c12 */ /* 0x000fe2000f8e3cff */
[----:B------:R-:W-:Y:S02]  /*1d00*/  UIADD3 UR34, UP0, UPT, UR44, 0x80, URZ ;  /* 0x000000802c227890 */ /* 0x000fe4000ff1e0ff */
[----:B------:R-:W-:Y:S01]  /*1d10*/  USHF.L.U32 UR10, UR26, 0x5, URZ ;  /* 0x000000051a0a7899 */ /* 0x000fe200080006ff */
[----:B--2---:R-:W-:Y:S01]  /*1d20*/  SHF.L.U32 R0, R3, 0x1f, RZ ;  /* 0x0000001f03007819 */ /* 0x004fe200000006ff */
[----:B------:R-:W-:Y:S02]  /*1d30*/  UIADD3.X UR35, UPT, UPT, URZ, UR45, URZ, UP0, !UPT ;  /* 0x0000002dff237290 */ /* 0x000fe400087fe4ff */
[----:B------:R-:W-:Y:S01]  /*1d40*/  UIADD3 UR32, UP3, UPT, UR44, 0x200, URZ ;  /* 0x000002002c207890 */ /* 0x000fe2000ff7e0ff */
[----:B------:R1:W2:Y:S01]  /*1d50*/  SYNCS.PHASECHK.TRANS64.TRYWAIT P0, [UR8+0x60], R0 ;  /* 0x00006000ff0075a7 */ /* 0x0002a20008001108 */
[----:B------:R-:W-:Y:S02]  /*1d60*/  UIMAD UR8, UR21, UR24, UR5 ;  /* 0x00000018150872a4 */ /* 0x000fe4000f8e0205 */
[----:B------:R-:W-:Y:S02]  /*1d70*/  UIMAD UR7, UR22, UR25, UR6 ;  /* 0x00000019160772a4 */ /* 0x000fe4000f8e0206 */
[----:B------:R-:W-:Y:S02]  /*1d80*/  ULEA UR15, UR8, UR15, 0x5 ;  /* 0x0000000f080f7291 */ /* 0x000fe4000f8e28ff */
[----:B------:R-:W-:Y:S02]  /*1d90*/  UIADD3 UR8, UPT, UPT, UR17, 0x6800, URZ ;  /* 0x0000680011087890 */ /* 0x000fe4000fffe0ff */
[----:B------:R-:W-:Y:S02]  /*1da0*/  ULEA UR7, UR7, UR15, 0xa ;  /* 0x0000000f07077291 */ /* 0x000fe4000f8e50ff */
[----:B------:R-:W-:Y:S02]  /*1db0*/  ULEA UR16, UR16, UR29, 0x2 ;  /* 0x0000001d10107291 */ /* 0x000fe4000f8e10ff */
[----:B------:R-:W-:Y:S02]  /*1dc0*/  UPRMT UR7, UR7, 0x5410, URZ ;  /* 0x0000541007077896 */ /* 0x000fe400080000ff */
[----:B------:R-:W-:Y:S02]  /*1dd0*/  UIADD3.X UR33, UPT, UPT, URZ, UR45, URZ, UP3, !UPT ;  /* 0x0000002dff217290 */ /* 0x000fe40009ffe4ff */
[----:B------:R-:W-:Y:S02]  /*1de0*/  UIADD3 UR16, UPT, UPT, UR16, 0x1e800, URZ ;  /* 0x0001e80010107890 */ /* 0x000fe4000fffe0ff */
[----:B------:R-:W-:Y:S02]  /*1df0*/  UIADD3 UR36, UPT, UPT, UR20, 0x1, URZ ;  /* 0x0000000114247890 */ /* 0x000fe4000fffe0ff */
[----:B------:R-:W-:Y:S01]  /*1e00*/  UIADD3 UR28, UPT, UPT, UR21, 0x1, URZ ;  /* 0x00000001151c7890 */ /* 0x000fe2000fffe0ff */
[----:B------:R4:W-:Y:S01]  /*1e10*/  UTMALDG.5D.IM2COL [UR8], [UR34], UR7 ;  /* 0x00000008220073b4 */ /* 0x0009e20008060007 */
[----:B------:R-:W-:Y:S02]  /*1e20*/  UISETP.NE.AND UP2, UPT, UR36, UR51, UPT ;  /* 0x000000332400728c */ /* 0x000fe4000bf45270 */
[----:B------:R-:W-:Y:S02]  /*1e30*/  UIADD3 UR27, UPT, UPT, UR22, 0x1, URZ ;  /* 0x00000001161b7890 */ /* 0x000fe4000fffe0ff */
[----:B------:R-:W-:Y:S01]  /*1e40*/  UIADD3 UR31, UPT, UPT, UR31, 0x1, URZ ;  /* 0x000000011f1f7890 */ /* 0x000fe2000fffe0ff */
[----:B------:R-:W-:Y:S01]  /*1e50*/  UMOV UR48, 0x30000 ;  /* 0x0003000000307882 */ /* 0x000fe20000000000 */
[----:B------:R-:W-:Y:S01]  /*1e60*/  UMOV UR46, 0x0 ;  /* 0x00000000002e7882 */ /* 0x000fe20000000000 */
[----:B------:R-:W-:Y:S01]  /*1e70*/  UMOV UR47, 0x10000000 ;  /* 0x10000000002f7882 */ /* 0x000fe20000000000 */
[----:B------:R-:W-:Y:S01]  /*1e80*/  UMOV UR17, UR9 ;  /* 0x0000000900117c82 */ /* 0x000fe20008000000 */
[----:B------:R-:W-:Y:S02]  /*1e90*/  UMOV UR18, UR10 ;  /* 0x0000000a00127c82 */ /* 0x000fe40008000000 */
[----:B------:R-:W-:Y:S01]  /*1ea0*/  @UP2 UIADD3 UR28, UPT, UPT, UR21, URZ, URZ ;  /* 0x000000ff151c2290 */ /* 0x000fe2000fffe0ff */
[----:B------:R3:W-:Y:S03]  /*1eb0*/  UTMALDG.5D.MULTICAST [UR16], [UR32], UR48, desc[UR46] ;  /* 0x00002e10200073b4 */ /* 0x0007e60008021830 */
[----:B------:R-:W-:Y:S11]  /*1ec0*/  UISETP.NE.AND UP1, UPT, UR28, UR40, UPT ;  /* 0x000000281c00728c */ /* 0x000ff6000bf25270 */
[----:B------:R-:W-:Y:S04]  /*1ed0*/  @UP1 UIADD3 UR27, UPT, UPT, UR22, URZ, URZ ;  /* 0x000000ff161b1290 */ /* 0x000fe8000fffe0ff */
[----:B------:R-:W-:Y:S02]  /*1ee0*/  UISETP.NE.AND UP0, UPT, UR27, UR41, UPT ;  /* 0x000000291b00728c */ /* 0x000fe4000bf05270 */
[----:B----4-:R-:W-:Y:S09]  /*1ef0*/  UIADD3 UR8, UPT, UPT, UR26, 0x1, URZ ;  /* 0x000000011a087890 */ /* 0x010ff2000fffe0ff */
[----:B------:R-:W-:Y:S01]  /*1f00*/  @UP0 UIADD3 UR8, UPT, UPT, UR26, URZ, URZ ;  /* 0x000000ff1a080290 */ /* 0x000fe2000fffe0ff */
[----:B------:R-:W-:Y:S06]  /*1f10*/  UMOV UR7, UR30 ;  /* 0x0000001e00077c82 */ /* 0x000fec0008000000 */
[----:B------:R-:W-:Y:S01]  /*1f20*/  UMOV UR26, UR8 ;  /* 0x00000008001a7c82 */ /* 0x000fe20008000000 */
[----:B---3--:R-:W-:Y:S02]  /*1f30*/  USEL UR22, UR27, URZ, UP0 ;  /* 0x000000ff1b167287 */ /* 0x008fe40008000000 */
[----:B------:R-:W-:Y:S02]  /*1f40*/  UISETP.NE.AND UP0, UPT, UR31, UR42, UPT ;  /* 0x0000002a1f00728c */ /* 0x000fe4000bf05270 */
[----:B------:R-:W-:Y:S02]  /*1f50*/  USEL UR20, UR36, URZ, UP2 ;  /* 0x000000ff24147287 */ /* 0x000fe40009000000 */
[----:B------:R-:W-:Y:S05]  /*1f60*/  USEL UR21, UR28, URZ, UP1 ;  /* 0x000000ff1c157287 */ /* 0x000fea0008800000 */
[----:B-1----:R-:W-:Y:S07]  /*1f70*/  BRA.U UP0, `(.L_x_29) ;  /* 0xfffffffd00007547 */ /* 0x002fee000b83ffff */
.L_x_23:
[----:B------:R-:W-:Y:S01]  /*1f80*/  ULEA UR4, UR30, UR29, 0x3 ;  /* 0x0000001d1e047291 */ /* 0x000fe2000f8e18ff */
[----:B-1----:R-:W-:Y:S01]  /*1f90*/  SHF.L.U32 R0, R3, 0x1f, RZ ;  /* 0x0000001f03007819 */ /* 0x002fe200000006ff */
[----:B------:R-:W-:Y:S01]  /*1fa0*/  @!P1 SYNCS.ARRIVE.TRANS64.A1T0 RZ, [UR29+0xf8], RZ ;  /* 0x0000f8ffffff99a7 */ /* 0x000fe2000810001d */
[----:B------:R-:W-:-:S06]  /*1fb0*/  UISETP.GE.AND UP0, UPT, UR52, 0x1, UPT ;  /* 0x000000013400788c */ /* 0x000fcc000bf06270 */
[----:B--2---:R1:W2:Y:S03]  /*1fc0*/  SYNCS.PHASECHK.TRANS64.TRYWAIT P0, [UR4+0x60], R0 ;  /* 0x00006000ff0075a7 */ /* 0x0042a60008001104 */
[----:B------:R-:W-:Y:S05]  /*1fd0*/  BRA.U !UP0, `(.L_x_30) ;  /* 0x0000000508a07547 */ /* 0x000fea000b800000 */
[----:B------:R-:W3:Y:S01]  /*1fe0*/  LDCU.128 UR8, c[0x0][0x480] ;  /* 0x00009000ff0877ac */ /* 0x000ee20008000c00 */
[----:B------:R-:W4:Y:S01]  /*1ff0*/  LDCU.128 UR32, c[0x0][0x490] ;  /* 0x00009200ff2077ac */ /* 0x000f220008000c00 */
[----:B------:R-:W1:Y:S01]  /*2000*/  LDCU UR13, c[0x0][0x4c8] ;  /* 0x00009900ff0d77ac */ /* 0x000e620008000800 */
        /* <DEDUP_REMOVED lines=14> */
[----:B------:R-:W4:Y:S03]  /*20f0*/  LDCU.64 UR32, c[0x0][0x4c0] ;  /* 0x00009800ff2077ac */ /* 0x000f260008000a00 */
[----:B------:R-:W-:-:S02]  /*2100*/  USEL UR4, UR5, UR4, !UP0 ;  /* 0x0000000405047287 */ /* 0x000fc4000c000000 */
[----:B------:R-:W-:Y:S02]  /*2110*/  UISETP.NE.AND UP0, UPT, UR34, 0x1, UPT ;  /* 0x000000012200788c */ /* 0x000fe4000bf05270 */
[----:B------:R-:W-:Y:S01]  /*2120*/  UIMAD.WIDE.U32 UR6, UR4, UR35, URZ ;  /* 0x00000023040672a5 */ /* 0x000fe2000f8e00ff */
[----:B------:R-:W1:Y:S01]  /*2130*/  LDCU.64 UR24, c[0x0][0x4d0] ;  /* 0x00009a00ff1877ac */ /* 0x000e620008000a00 */
[----:B------:R-:W-:-:S05]  /*2140*/  UIADD3 UR42, UPT, UPT, UR52, UR42, URZ ;  /* 0x0000002a342a7290 */ /* 0x000fca000fffe0ff */
[----:B------:R-:W-:Y:S01]  /*2150*/  UMOV UR6, UR7 ;  /* 0x0000000700067c82 */ /* 0x000fe20008000000 */
[----:B------:R-:W-:Y:S02]  /*2160*/  UIADD3 UR7, UPT, UPT, -UR5, URZ, URZ ;  /* 0x000000ff05077290 */ /* 0x000fe4000fffe1ff */
[----:B---3--:R-:W-:Y:S02]  /*2170*/  USHF.R.U32.HI UR6, URZ, UR9, UR6 ;  /* 0x00000009ff067299 */ /* 0x008fe40008011606 */
[----:B------:R-:W-:Y:S02]  /*2180*/  UIMAD UR7, UR8, UR7, UR43 ;  /* 0x00000007080772a4 */ /* 0x000fe4000f8e022b */
[----:B------:R-:W-:Y:S02]  /*2190*/  USEL UR14, UR4, UR6, !UP0 ;  /* 0x00000006040e7287 */ /* 0x000fe4000c000000 */
[----:B------:R-:W-:Y:S02]  /*21a0*/  UIADD3 UR6, UPT, UPT, -UR4, URZ, URZ ;  /* 0x000000ff04067290 */ /* 0x000fe4000fffe1ff */
[----:B------:R-:W-:-:S02]  /*21b0*/  UIADD3 UR9, UPT, UPT, -UR14, URZ, URZ ;  /* 0x000000ff0e097290 */ /* 0x000fc4000fffe1ff */
[----:B------:R-:W-:Y:S02]  /*21c0*/  UIMAD UR12, UR11, UR6, UR5 ;  /* 0x000000060b0c72a4 */ /* 0x000fe4000f8e0205 */
[----:B------:R-:W-:Y:S02]  /*21d0*/  UIMAD UR9, UR34, UR9, UR4 ;  /* 0x00000009220972a4 */ /* 0x000fe4000f8e0204 */
[----:B----4-:R-:W-:Y:S01]  /*21e0*/  UIMAD UR11, UR7, UR32, UR10 ;  /* 0x00000020070b72a4 */ /* 0x010fe2000f8e020a */
[----:B------:R-:W3:Y:S02]  /*21f0*/  LDCU.64 UR4, c[0x0][0x4f8] ;  /* 0x00009f00ff0477ac */ /* 0x000ee40008000a00 */
[----:B------:R-:W4:Y:S01]  /*2200*/  LDCU UR6, c[0x0][0x500] ;  /* 0x0000a000ff0677ac */ /* 0x000f220008000800 */
[----:B-1----:R-:W-:Y:S02]  /*2210*/  UIMAD UR12, UR12, UR33, UR16 ;  /* 0x000000210c0c72a4 */ /* 0x002fe4000f8e0210 */
[----:B------:R-:W-:Y:S01]  /*2220*/  UIMAD UR13, UR9, UR13, UR17 ;  /* 0x0000000d090d72a4 */ /* 0x000fe2000f8e0211 */
[----:B------:R-:W-:Y:S01]  /*2230*/  UMOV UR36, UR52 ;  /* 0x0000003400247c82 */ /* 0x000fe20008000000 */
[----:B------:R-:W-:-:S10]  /*2240*/  UMOV UR7, UR30 ;  /* 0x0000001e00077c82 */ /* 0x000fd40008000000 */
.L_x_36:
[----:B------:R-:W-:Y:S01]  /*2250*/  @!P3 MOV R4, 0x4000 ;  /* 0x000040000004b802 */ /* 0x000fe20000000f00 */
[----:B------:R-:W-:Y:S01]  /*2260*/  ULEA UR9, UR7, UR29, 0x3 ;  /* 0x0000001d07097291 */ /* 0x000fe2000f8e18ff */
[----:B--23--:R-:W-:Y:S11]  /*2270*/  @P0 BRA `(.L_x_31) ;  /* 0x00000000000c0947 */ /* 0x00cff60003800000 */
[----:B------:R-:W-:Y:S04]  /*2280*/  SHF.L.U32 R5, R3, 0x1f, RZ ;  /* 0x0000001f03057819 */ /* 0x000fe800000006ff */
[----:B------:R-:W1:Y:S02]  /*2290*/  SYNCS.PHASECHK.TRANS64.TRYWAIT P0, [UR9+0x60], R5 ;  /* 0x00006005ff0075a7 */ /* 0x000e640008001109 */
[----:B-1----:R-:W-:Y:S05]  /*22a0*/  @!P0 BRA `(.L_x_32) ;  /* 0x0000006000288947 */ /* 0x002fea0003800000 */
.L_x_31:
[----:B------:R2:W-:Y:S01]  /*22b0*/  @!P3 SYNCS.ARRIVE.TRANS64 RZ, [UR9], R4 ;  /* 0x00000004ffffb9a7 */ /* 0x0005e20008000009 */
[----:B------:R-:W-:Y:S04]  /*22c0*/  ULOP3.LUT UR8, UR37, 0x2, URZ, 0xfc, !UPT ;  /* 0x0000000225087892 */ /* 0x000fe8000f8efcff */
[----:B------:R-:W-:Y:S09]  /*22d0*/  UISETP.NE.AND UP0, UPT, UR8, 0x2, UPT ;  /* 0x000000020800788c */ /* 0x000ff2000bf05270 */
[----:B------:R-:W-:Y:S05]  /*22e0*/  BRA.U UP0, `(.L_x_33) ;  /* 0x0000000100047547 */ /* 0x000fea000b800000 */
[----:B---34-:R-:W-:Y:S05]  /*22f0*/  BPT.TRAP 0x1 ;  /* 0x000000040000795c */ /* 0x018fea0000300000 */
.L_x_33:
[----:B------:R-:W-:Y:S04]  /*2300*/  BSSY.RECONVERGENT B0, `(.L_x_34) ;  /* 0x0000003000007945 */ /* 0x000fe80003800200 */
[----:B------:R-:W-:Y:S05]  /*2310*/  @P2 BRA `(.L_x_35) ;  /* 0x0000000000042947 */ /* 0x000fea0003800000 */
[----:B---34-:R-:W-:Y:S05]  /*2320*/  BPT.TRAP 0x1 ;  /* 0x000000040000795c */ /* 0x018fea0000300000 */
.L_x_35:
[----:B---34-:R-:W-:Y:S05]  /*2330*/  BSYNC.RECONVERGENT B0 ;  /* 0x0000000000007941 */ /* 0x018fea0003800200 */
.L_x_34:
[----:B------:R-:W-:Y:S02]  /*2340*/  UIADD3 UR8, UPT, UPT, UR7, 0x1, URZ ;  /* 0x0000000107087890 */ /* 0x000fe4000fffe0ff */
[----:B------:R-:W-:Y:S02]  /*2350*/  UIMAD UR16, UR20, UR23, UR4 ;  /* 0x00000017141072a4 */ /* 0x000fe4000f8e0204 */
[----:B------:R-:W-:Y:S02]  /*2360*/  UISETP.NE.AND UP0, UPT, UR8, 0xc, UPT ;  /* 0x0000000c0800788c */ /* 0x000fe4000bf05270 */
[----:B------:R-:W-:Y:S02]  /*2370*/  UIMAD UR15, UR21, UR24, UR5 ;  /* 0x00000018150f72a4 */ /* 0x000fe4000f8e0205 */
[----:B------:R-:W-:Y:S02]  /*2380*/  USEL UR10, URZ, 0x1, UP0 ;  /* 0x00000001ff0a7887 */ /* 0x000fe40008000000 */
[----:B------:R-:W-:Y:S02]  /*2390*/  USEL UR30, UR8, URZ, UP0 ;  /* 0x000000ff081e7287 */ /* 0x000fe40008000000 */
[----:B------:R-:W-:Y:S02]  /*23a0*/  ULEA UR18, UR7, UR38, 0xb ;  /* 0x0000002607127291 */ /* 0x000fe4000f8e58ff */
[----:B------:R-:W-:Y:S01]  /*23b0*/  ULEA UR8, UR30, UR29, 0x3 ;  /* 0x0000001d1e087291 */ /* 0x000fe2000f8e18ff */
[----:B------:R-:W-:Y:S01]  /*23c0*/  LOP3.LUT R3, R3, UR10, RZ, 0x3c, !PT ;  /* 0x0000000a03037c12 */ /* 0x000fe2000f8e3cff */
[----:B------:R-:W-:Y:S02]  /*23d0*/  ULEA UR15, UR15, UR16, 0x5 ;  /* 0x000000100f0f7291 */ /* 0x000fe4000f8e28ff */
[----:B------:R-:W-:Y:S01]  /*23e0*/  UIADD3 UR34, UP0, UPT, UR44, 0x80, URZ ;  /* 0x000000802c227890 */ /* 0x000fe2000ff1e0ff */
[----:B-1----:R-:W-:Y:S01]  /*23f0*/  SHF.L.U32 R0, R3, 0x1f, RZ ;  /* 0x0000001f03007819 */ /* 0x002fe200000006ff */
[----:B------:R-:W-:Y:S02]  /*2400*/  USHF.L.U32 UR10, UR26, 0x5, URZ ;  /* 0x000000051a0a7899 */ /* 0x000fe400080006ff */
[----:B------:R-:W-:Y:S01]  /*2410*/  UIADD3.X UR35, UPT, UPT, URZ, UR45, URZ, UP0, !UPT ;  /* 0x0000002dff237290 */ /* 0x000fe200087fe4ff */
[----:B------:R1:W3:Y:S01]  /*2420*/  SYNCS.PHASECHK.TRANS64.TRYWAIT P0, [UR8+0x60], R0 ;  /* 0x00006000ff0075a7 */ /* 0x0002e20008001108 */
[----:B------:R-:W-:Y:S02]  /*2430*/  ULEA UR8, UR7, UR29, 0xd ;  /* 0x0000001d07087291 */ /* 0x000fe4000f8e68ff */
[----:B------:R-:W-:Y:S02]  /*2440*/  UIMAD UR7, UR22, UR25, UR6 ;  /* 0x00000019160772a4 */ /* 0x000fe4000f8e0206 */
[----:B------:R-:W-:Y:S02]  /*2450*/  UIADD3 UR8, UPT, UPT, UR8, 0x6800, URZ ;  /* 0x0000680008087890 */ /* 0x000fe4000fffe0ff */
[----:B------:R-:W-:Y:S02]  /*2460*/  ULEA UR7, UR7, UR15, 0xa ;  /* 0x0000000f07077291 */ /* 0x000fe4000f8e50ff */
[----:B------:R-:W-:Y:S02]  /*2470*/  UIADD3 UR32, UP3, UPT, UR44, 0x200, URZ ;  /* 0x000002002c207890 */ /* 0x000fe4000ff7e0ff */
[----:B------:R-:W-:Y:S02]  /*2480*/  UPRMT UR7, UR7, 0x5410, URZ ;  /* 0x0000541007077896 */ /* 0x000fe400080000ff */
[----:B------:R-:W-:Y:S02]  /*2490*/  ULEA UR18, UR18, UR29, 0x2 ;  /* 0x0000001d12127291 */ /* 0x000fe4000f8e10ff */
[----:B------:R-:W-:Y:S02]  /*24a0*/  UIADD3.X UR33, UPT, UPT, URZ, UR45, URZ, UP3, !UPT ;  /* 0x0000002dff217290 */ /* 0x000fe40009ffe4ff */
[----:B------:R-:W-:Y:S02]  /*24b0*/  UIADD3 UR16, UPT, UPT, UR18, 0x1e800, URZ ;  /* 0x0001e80012107890 */ /* 0x000fe4000fffe0ff */
[----:B------:R-:W-:Y:S01]  /*24c0*/  UIADD3 UR31, UPT, UPT, UR20, 0x1, URZ ;  /* 0x00000001141f7890 */ /* 0x000fe2000fffe0ff */
[----:B------:R4:W-:Y:S01]  /*24d0*/  UTMALDG.5D.IM2COL [UR8], [UR34], UR7 ;  /* 0x00000008220073b4 */ /* 0x0009e20008060007 */
[----:B------:R-:W-:Y:S02]  /*24e0*/  UIADD3 UR28, UPT, UPT, UR21, 0x1, URZ ;  /* 0x00000001151c7890 */ /* 0x000fe4000fffe0ff */
[----:B------:R-:W-:Y:S02]  /*24f0*/  UISETP.NE.AND UP2, UPT, UR31, UR48, UPT ;  /* 0x000000301f00728c */ /* 0x000fe4000bf45270 */
[----:B------:R-:W-:Y:S01]  /*2500*/  UIADD3 UR27, UPT, UPT, UR22, 0x1, URZ ;  /* 0x00000001161b7890 */ /* 0x000fe2000fffe0ff */
[----:B------:R-:W-:Y:S01]  /*2510*/  UMOV UR43, 0x30000 ;  /* 0x00030000002b7882 */ /* 0x000fe20000000000 */
[----:B------:R-:W-:Y:S01]  /*2520*/  UMOV UR46, 0x0 ;  /* 0x00000000002e7882 */ /* 0x000fe20000000000 */
[----:B------:R-:W-:Y:S01]  /*2530*/  UMOV UR47, 0x10000000 ;  /* 0x10000000002f7882 */ /* 0x000fe20000000000 */
[----:B------:R-:W-:Y:S01]  /*2540*/  UMOV UR17, UR9 ;  /* 0x0000000900117c82 */ /* 0x000fe20008000000 */
[----:B------:R-:W-:Y:S02]  /*2550*/  UMOV UR18, UR10 ;  /* 0x0000000a00127c82 */ /* 0x000fe40008000000 */
[----:B------:R2:W-:Y:S02]  /*2560*/  UTMALDG.5D.MULTICAST [UR16], [UR32], UR43, desc[UR46] ;  /* 0x00002e10200073b4 */ /* 0x0005e4000802182b */
[----:B------:R-:W-:Y:S04]  /*2570*/  @UP2 UIADD3 UR28, UPT, UPT, UR21, URZ, URZ ;  /* 0x000000ff151c2290 */ /* 0x000fe8000fffe0ff */
[----:B------:R-:W-:Y:S11]  /*2580*/  UISETP.NE.AND UP1, UPT, UR28, UR40, UPT ;  /* 0x000000281c00728c */ /* 0x000ff6000bf25270 */
[----:B------:R-:W-:Y:S04]  /*2590*/  @UP1 UIADD3 UR27, UPT, UPT, UR22, URZ, URZ ;  /* 0x000000ff161b1290 */ /* 0x000fe8000fffe0ff */
[----:B------:R-:W-:Y:S02]  /*25a0*/  UISETP.NE.AND UP0, UPT, UR27, UR41, UPT ;  /* 0x000000291b00728c */ /* 0x000fe4000bf05270 */
[----:B----4-:R-:W-:Y:S02]  /*25b0*/  UIADD3 UR8, UPT, UPT, UR26, 0x1, URZ ;  /* 0x000000011a087890 */ /* 0x010fe4000fffe0ff */
[----:B------:R-:W-:Y:S07]  /*25c0*/  UIADD3 UR7, UPT, UPT, UR36, -0x1, URZ ;  /* 0xffffffff24077890 */ /* 0x000fee000fffe0ff */
[----:B------:R-:W-:Y:S07]  /*25d0*/  @UP0 UIADD3 UR8, UPT, UPT, UR26, URZ, URZ ;  /* 0x000000ff1a080290 */ /* 0x000fee000fffe0ff */
[----:B------:R-:W-:Y:S01]  /*25e0*/  UMOV UR26, UR8 ;  /* 0x00000008001a7c82 */ /* 0x000fe20008000000 */
[----:B--2---:R-:W-:Y:S02]  /*25f0*/  USEL UR22, UR27, URZ, UP0 ;  /* 0x000000ff1b167287 */ /* 0x004fe40008000000 */
[----:B------:R-:W-:Y:S02]  /*2600*/  UISETP.GT.U32.AND UP0, UPT, UR36, 0x1, UPT ;  /* 0x000000012400788c */ /* 0x000fe4000bf04070 */
[----:B------:R-:W-:Y:S02]  /*2610*/  USEL UR20, UR31, URZ, UP2 ;  /* 0x000000ff1f147287 */ /* 0x000fe40009000000 */
[----:B------:R-:W-:Y:S01]  /*2620*/  USEL UR21, UR28, URZ, UP1 ;  /* 0x000000ff1c157287 */ /* 0x000fe20008800000 */
[----:B------:R-:W-:Y:S01]  /*2630*/  UMOV UR36, UR7 ;  /* 0x0000000700247c82 */ /* 0x000fe20008000000 */
[----:B------:R-:W-:Y:S03]  /*2640*/  UMOV UR7, UR30 ;  /* 0x0000001e00077c82 */ /* 0x000fe60008000000 */
[----:B-1----:R-:W-:Y:S07]  /*2650*/  BRA.U UP0, `(.L_x_36) ;  /* 0xfffffff900fc7547 */ /* 0x002fee000b83ffff */
.L_x_30:
[----:B------:R-:W-:Y:S01]  /*2660*/  SHF.L.U32 R5, R2, 0x1f, RZ ;  /* 0x0000001f02057819 */ /* 0x000fe200000006ff */
[----:B------:R-:W-:-:S03]  /*2670*/  NOP ;  /* 0x0000000000007918 */ /* 0x000fc60000000000 */
[----:B--23--:R-:W2:Y:S02]  /*2680*/  SYNCS.PHASECHK.TRANS64.TRYWAIT P0, [UR29+0x100], R5 ;  /* 0x00010005ff0075a7 */ /* 0x00cea4000800111d */
[----:B--2---:R-:W-:Y:S05]  /*2690*/  @!P0 BRA `(.L_x_37) ;  /* 0x0000005c00448947 */ /* 0x004fea0003800000 */
.L_x_126:
[----:B-1----:R-:W1:Y:S01]  /*26a0*/  LDS.128 R4, [UR29+0x140] ;  /* 0x0001401dff047984 */ /* 0x002e620008000c00 */
[----:B------:R-:W-:Y:S02]  /*26b0*/  UIADD3 UR4, UPT, UPT, UR29, 0x108, URZ ;  /* 0x000001081d047890 */ /* 0x000fe4000fffe0ff */
[----:B------:R-:W-:Y:S01]  /*26c0*/  UISETP.GE.AND UP0, UPT, UR39, 0x1, UPT ;  /* 0x000000012700788c */ /* 0x000fe2000bf06270 */
[----:B------:R-:W-:Y:S01]  /*26d0*/  @!PT LDS RZ, [RZ] ;  /* 0x00000000fffff984 */ /* 0x000fe20000000800 */
[----:B------:R-:W-:Y:S01]  /*26e0*/  @!PT LDS RZ, [RZ] ;  /* 0x00000000fffff984 */ /* 0x000fe20000000800 */
[----:B------:R-:W-:Y:S01]  /*26f0*/  @!PT LDS RZ, [RZ] ;  /* 0x00000000fffff984 */ /* 0x000fe20000000800 */
[----:B------:R-:W-:Y:S01]  /*2700*/  @!PT LDS RZ, [RZ] ;  /* 0x00000000fffff984 */ /* 0x000fe20000000800 */
[----:B------:R2:W-:Y:S06]  /*2710*/  MEMBAR.ALL.CTA ;  /* 0x0000000000007992 */ /* 0x0005ec0000008000 */
[----:B--2---:R-:W2:Y:S01]  /*2720*/  FENCE.VIEW.ASYNC.S ;  /* 0x00000000000073c6 */ /* 0x004ea20000000000 */
[----:B------:R-:W-:-:S09]  /*2730*/  UPRMT UR4, URZ, 0x654, UR4 ;  /* 0x00000654ff047896 */ /* 0x000fd20008000004 */
[----:B--2---:R-:W-:Y:S01]  /*2740*/  SYNCS.ARRIVE.TRANS64.RED.A1T0 RZ, [UR4], RZ ;  /* 0x000000ffffff79a7 */ /* 0x004fe20008100404 */
[----:B-1----:R-:W-:-:S13]  /*2750*/  LOP3.LUT P0, RZ, R6, 0x1, RZ, 0xc0, !PT ;  /* 0x0000000106ff7812 */ /* 0x002fda000780c0ff */
[----:B------:R-:W-:Y:S01]  /*2760*/  VOTEU.ANY UP1, P0 ;  /* 0x0000000000ff7886 */ /* 0x000fe20000020100 */
[----:B------:R-:W-:-:S13]  /*2770*/  PLOP3.LUT P0, PT, PT, PT, UP1, 0x80, 0x8 ;  /* 0x000000000008781c */ /* 0x000fda0003f0f018 */
[----:B------:R-:W-:Y:S02]  /*2780*/  @P0 MOV R0, R4 ;  /* 0x0000000400000202 */ /* 0x000fe40000000f00 */
[----:B------:R-:W-:Y:S02]  /*2790*/  @P0 LOP3.LUT R4, R5, 0xffff, RZ, 0xc0, !PT ;  /* 0x0000ffff05040812 */ /* 0x000fe400078ec0ff */
[----:B------:R-:W-:Y:S02]  /*27a0*/  @P0 R2UR UR6, R0 ;  /* 0x00000000000602ca */ /* 0x000fe400000e0000 */
[----:B------:R-:W-:-:S11]  /*27b0*/  @P0 R2UR UR5, R4 ;  /* 0x00000000040502ca */ /* 0x000fd600000e0000 */
[----:B------:R-:W-:Y:S02]  /*27c0*/  @UP1 UMOV UR50, UR6 ;  /* 0x0000000600321c82 */ /* 0x000fe40008000000 */
[----:B------:R-:W-:Y:S01]  /*27d0*/  @UP1 UMOV UR49, UR5 ;  /* 0x0000000500311c82 */ /* 0x000fe20008000000 */
[----:B------:R-:W-:Y:S05]  /*27e0*/  BRA.U !UP0, `(.L_x_38) ;  /* 0x0000000108d47547 */ /* 0x000fea000b800000 */
[----:B------:R-:W1:Y:S01]  /*27f0*/  LDCU.128 UR16, c[0x0][0xc10] ;  /* 0x00018200ff1077ac */ /* 0x000e620008000c00 */
[----:B------:R-:W2:Y:S01]  /*2800*/  LDCU UR21, c[0x0][0xc20] ;  /* 0x00018400ff1577ac */ /* 0x000ea20008000800 */
[----:B------:R-:W3:Y:S01]  /*2810*/  LDCU UR20, c[0x0][0xc0c] ;  /* 0x00018180ff1477ac */ /* 0x000ee20008000800 */
[----:B------:R-:W4:Y:S01]  /*2820*/  LDCU.64 UR12, c[0x0][0xc28] ;  /* 0x00018500ff0c77ac */ /* 0x000f220008000a00 */
[----:B------:R-:W-:Y:S02]  /*2830*/  UISETP.NE.AND UP3, UPT, UR39, 0x1, UPT ;  /* 0x000000012700788c */ /* 0x000fe4000bf65270 */
[----:B-1----:R-:W-:Y:S02]  /*2840*/  UIMAD.WIDE.U32 UR4, UR53, UR19, URZ ;  /* 0x00000013350472a5 */ /* 0x002fe4000f8e00ff */
[----:B------:R-:W-:Y:S02]  /*2850*/  UIMAD.WIDE.U32 UR6, UR54, UR16, URZ ;  /* 0x00000010360672a5 */ /* 0x000fe4000f8e00ff */
[----:B------:R-:W-:-:S02]  /*2860*/  UISETP.NE.AND UP0, UPT, UR18, 0x1, UPT ;  /* 0x000000011200788c */ /* 0x000fc4000bf05270 */
[----:B------:R-:W-:Y:S01]  /*2870*/  UIMAD.WIDE.U32 UR14, UR49, UR19, URZ ;  /* 0x00000013310e72a5 */ /* 0x000fe2000f8e00ff */
[----:B------:R-:W-:Y:S01]  /*2880*/  UMOV UR4, UR5 ;  /* 0x0000000500047c82 */ /* 0x000fe20008000000 */
[----:B---3--:R-:W-:Y:S02]  /*2890*/  UISETP.NE.AND UP2, UPT, UR20, 0x1, UPT ;  /* 0x000000011400788c */ /* 0x008fe4000bf45270 */
[----:B--2---:R-:W-:Y:S02]  /*28a0*/  USHF.R.U32.HI UR5, URZ, UR21, UR4 ;  /* 0x00000015ff057299 */ /* 0x004fe40008011604 */
[----:B------:R-:W-:Y:S01]  /*28b0*/  UIMAD.WIDE.U32 UR10, UR50, UR16, URZ ;  /* 0x00000010320a72a5 */ /* 0x000fe2000f8e00ff */
[----:B------:R-:W-:Y:S01]  /*28c0*/  UMOV UR4, UR7 ;  /* 0x0000000700047c82 */ /* 0x000fe20008000000 */
[----:B------:R-:W-:Y:S02]  /*28d0*/  USEL UR5, UR53, UR5, !UP0 ;  /* 0x0000000535057287 */ /* 0x000fe4000c000000 */
[----:B------:R-:W-:-:S02]  /*28e0*/  USHF.R.U32.HI UR4, URZ, UR17, UR4 ;  /* 0x00000011ff047299 */ /* 0x000fc40008011604 */
[----:B----4-:R-:W-:Y:S02]  /*28f0*/  UIMAD.WIDE.U32 UR8, UR5, UR12, URZ ;  /* 0x0000000c050872a5 */ /* 0x010fe4000f8e00ff */
[----:B------:R-:W-:Y:S01]  /*2900*/  USEL UR6, UR54, UR4, !UP2 ;  /* 0x0000000436067287 */ /* 0x000fe2000d000000 */
[----:B------:R-:W-:Y:S02]  /*2910*/  UMOV UR10, UR11 ;  /* 0x0000000b000a7c82 */ /* 0x000fe40008000000 */
[----:B------:R-:W-:Y:S01]  /*2920*/  UMOV UR4, UR15 ;  /* 0x0000000f00047c82 */ /* 0x000fe20008000000 */
[----:B------:R-:W-:Y:S01]  /*2930*/  UIMAD.WIDE.U32 UR14, UR6, UR12, URZ ;  /* 0x0000000c060e72a5 */ /* 0x000fe2000f8e00ff */
[----:B------:R-:W-:Y:S01]  /*2940*/  UMOV UR8, UR9 ;  /* 0x0000000900087c82 */ /* 0x000fe20008000000 */
[----:B------:R-:W-:Y:S02]  /*2950*/  USHF.R.U32.HI UR4, URZ, UR21, UR4 ;  /* 0x00000015ff047299 */ /* 0x000fe40008011604 */
[----:B------:R-:W-:-:S03]  /*2960*/  @UP3 USHF.R.U32.HI UR5, URZ, UR13, UR8 ;  /* 0x0000000dff053299 */ /* 0x000fc60008011608 */
[----:B------:R-:W-:Y:S01]  /*2970*/  UMOV UR14, UR15 ;  /* 0x0000000f000e7c82 */ /* 0x000fe20008000000 */
[----:B------:R-:W-:Y:S02]  /*2980*/  USHF.R.U32.HI UR17, URZ, UR17, UR10 ;  /* 0x00000011ff117299 */ /* 0x000fe4000801160a */
[----:B------:R-:W-:Y:S02]  /*2990*/  USEL UR4, UR49, UR4, !UP0 ;  /* 0x0000000431047287 */ /* 0x000fe4000c000000 */
[----:B------:R-:W-:Y:S02]  /*29a0*/  @UP3 USHF.R.U32.HI UR6, URZ, UR13, UR14 ;  /* 0x0000000dff063299 */ /* 0x000fe4000801160e */
[----:B------:R-:W-:Y:S02]  /*29b0*/  UIMAD UR7, UR39, UR5, URZ ;  /* 0x00000005270772a4 */ /* 0x000fe4000f8e02ff */
[----:B------:R-:W-:Y:S02]  /*29c0*/  USEL UR5, UR50, UR17, !UP2 ;  /* 0x0000001132057287 */ /* 0x000fe4000d000000 */
[----:B------:R-:W-:-:S02]  /*29d0*/  UIMAD UR10, UR39, UR6, URZ ;  /* 0x00000006270a72a4 */ /* 0x000fc4000f8e02ff */
[----:B------:R-:W-:Y:S02]  /*29e0*/  UISETP.GE.AND UP0, UPT, UR4, UR7, UPT ;  /* 0x000000070400728c */ /* 0x000fe4000bf06270 */
[----:B------:R-:W-:Y:S02]  /*29f0*/  UIMAD.WIDE.U32 UR8, UR4, UR12, URZ ;  /* 0x0000000c040872a5 */ /* 0x000fe4000f8e00ff */
[----:B------:R-:W-:Y:S02]  /*2a00*/  UISETP.GE.OR UP0, UPT, UR5, UR10, UP0 ;  /* 0x0000000a0500728c */ /* 0x000fe40008706670 */
[----:B------:R-:W-:-:S03]  /*2a10*/  UIMAD.WIDE.U32 UR10, UR5, UR12, URZ ;  /* 0x0000000c050a72a5 */ /* 0x000fc6000f8e00ff */
[----:B------:R-:W-:Y:S01]  /*2a20*/  UMOV UR7, UR9 ;  /* 0x0000000900077c82 */ /* 0x000fe20008000000 */
[----:B------:R-:W-:Y:S02]  /*2a30*/  UIADD3 UR9, UPT, UPT, -UR4, URZ, URZ ;  /* 0x000000ff04097290 */ /* 0x000fe4000fffe1ff */
[----:B------:R-:W-:Y:S02]  /*2a40*/  USHF.R.U32.HI UR7, URZ, UR13, UR7 ;  /* 0x0000000dff077299 */ /* 0x000fe40008011607 */
[----:B------:R-:W-:Y:S02]  /*2a50*/  UIMAD UR10, UR18, UR9, UR49 ;  /* 0x00000009120a72a4 */ /* 0x000fe4000f8e0231 */
[----:B------:R-:W-:Y:S01]  /*2a60*/  USEL UR7, UR4, UR7, !UP3 ;  /* 0x0000000704077287 */ /* 0x000fe2000d800000 */
[----:B------:R-:W-:Y:S01]  /*2a70*/  @!UP0 UMOV UR8, UR11 ;  /* 0x0000000b00088c82 */ /* 0x000fe20008000000 */
[----:B------:R-:W-:Y:S02]  /*2a80*/  UIADD3 UR11, UPT, UPT, -UR5, URZ, URZ ;  /* 0x000000ff050b7290 */ /* 0x000fe4000fffe1ff */
[----:B------:R-:W-:-:S02]  /*2a90*/  @!UP0 USHF.R.U32.HI UR8, URZ, UR13, UR8 ;  /* 0x0000000dff088299 */ /* 0x000fc40008011608 */
[----:B------:R-:W-:Y:S02]  /*2aa0*/  UIADD3 UR9, UPT, UPT, -UR7, URZ, URZ ;  /* 0x000000ff07097290 */ /* 0x000fe4000fffe1ff */
[----:B------:R-:W-:Y:S02]  /*2ab0*/  @!UP0 USEL UR8, UR5, UR8, !UP3 ;  /* 0x0000000805088287 */ /* 0x000fe4000d800000 */
[----:B------:R-:W-:Y:S02]  /*2ac0*/  UIMAD UR9, UR39, UR9, UR4 ;  /* 0x00000009270972a4 */ /* 0x000fe4000f8e0204 */
[----:B------:R-:W-:Y:S02]  /*2ad0*/  @!UP0 UIADD3 UR7, UPT, UPT, UR7, -UR8, URZ ;  /* 0x8000000807078290 */ /* 0x000fe4000fffe0ff */
[----:B------:R-:W-:Y:S02]  /*2ae0*/  @!UP0 UIMAD UR8, UR9, UR6, UR8 ;  /* 0x00000006090882a4 */ /* 0x000fe4000f8e0208 */
[----:B------:R-:W-:-:S02]  /*2af0*/  @!UP0 UIMAD UR4, UR39, UR7, UR5 ;  /* 0x00000007270482a4 */ /* 0x000fc4000f8e0205 */
[----:B------:R-:W-:Y:S02]  /*2b00*/  UIMAD UR6, UR20, UR11, UR50 ;  /* 0x0000000b140672a4 */ /* 0x000fe4000f8e0232 */
[----:B------:R-:W-:Y:S01]  /*2b10*/  UIMAD UR49, UR4, UR18, UR10 ;  /* 0x00000012043172a4 */ /* 0x000fe2000f8e020a */
[----:B------:R-:W-:Y:S02]  /*2b20*/  @!UP0 UMOV UR5, UR8 ;  /* 0x0000000800058c82 */ /* 0x000fe40008000000 */
[----:B------:R-:W-:-:S12]  /*2b30*/  UIMAD UR50, UR5, UR20, UR6 ;  /* 0x00000014053272a4 */ /* 0x000fd8000f8e0206 */
.L_x_38:
[----:B------:R-:W1:Y:S02]  /*2b40*/  LDCU UR4, c[0x0][0xc30] ;  /* 0x00018600ff0477ac */ /* 0x000e640008000800 */
[----:B-1----:R-:W-:-:S09]  /*2b50*/  UISETP.NE.AND UP0, UPT, UR4, 0x1, UPT ;  /* 0x000000010400788c */ /* 0x002fd2000bf05270 */
[----:B------:R-:W-:Y:S05]  /*2b60*/  BRA.U UP0, `(.L_x_39) ;  /* 0x0000000100447547 */ /* 0x000fea000b800000 */
[----:B------:R-:W1:Y:S01]  /*2b70*/  LDCU.128 UR8, c[0x0][0xc10] ;  /* 0x00018200ff0877ac */ /* 0x000e620008000c00 */
[----:B------:R-:W2:Y:S01]  /*2b80*/  LDCU UR12, c[0x0][0xc0c] ;  /* 0x00018180ff0c77ac */ /* 0x000ea20008000800 */
[----:B------:R-:W3:Y:S01]  /*2b90*/  LDCU UR13, c[0x0][0xc20] ;  /* 0x00018400ff0d77ac */ /* 0x000ee20008000800 */
[----:B-1----:R-:W-:Y:S02]  /*2ba0*/  UIMAD.WIDE.U32 UR6, UR50, UR8, URZ ;  /* 0x00000008320672a5 */ /* 0x002fe4000f8e00ff */
[----:B------:R-:W-:Y:S02]  /*2bb0*/  UIMAD.WIDE.U32 UR4, UR49, UR11, URZ ;  /* 0x0000000b310472a5 */ /* 0x000fe4000f8e00ff */
[----:B--2---:R-:W-:Y:S02]  /*2bc0*/  UISETP.NE.AND UP2, UPT, UR12, 0x1, UPT ;  /* 0x000000010c00788c */ /* 0x004fe4000bf45270 */
[----:B------:R-:W-:Y:S01]  /*2bd0*/  UISETP.NE.AND UP0, UPT, UR10, 0x1, UPT ;  /* 0x000000010a00788c */ /* 0x000fe2000bf05270 */
[----:B------:R-:W-:-:S02]  /*2be0*/  UMOV UR6, UR7 ;  /* 0x0000000700067c82 */ /* 0x000fc40008000000 */
[----:B------:R-:W-:Y:S01]  /*2bf0*/  UMOV UR4, UR5 ;  /* 0x0000000500047c82 */ /* 0x000fe20008000000 */
[----:B------:R-:W-:Y:S02]  /*2c00*/  USHF.R.U32.HI UR6, URZ, UR9, UR6 ;  /* 0x00000009ff067299 */ /* 0x000fe40008011606 */
[----:B---3--:R-:W-:Y:S02]  /*2c10*/  USHF.R.U32.HI UR4, URZ, UR13, UR4 ;  /* 0x0000000dff047299 */ /* 0x008fe40008011604 */
[----:B------:R-:W-:Y:S02]  /*2c20*/  USEL UR5, UR50, UR6, !UP2 ;  /* 0x0000000632057287 */ /* 0x000fe4000d000000 */
[----:B------:R-:W-:-:S04]  /*2c30*/  USEL UR4, UR49, UR4, !UP0 ;  /* 0x0000000431047287 */ /* 0x000fc8000c000000 */
[----:B------:R-:W-:Y:S02]  /*2c40*/  UIADD3 UR6, UPT, UPT, UR5, -UR4, URZ ;  /* 0x8000000405067290 */ /* 0x000fe4000fffe0ff */
[----:B------:R-:W-:Y:S02]  /*2c50*/  UIADD3 UR4, UPT, UPT, -UR5, UR4, URZ ;  /* 0x0000000405047290 */ /* 0x000fe4000fffe1ff */
[----:B------:R-:W-:Y:S02]  /*2c60*/  UIMAD UR49, UR6, UR10, UR49 ;  /* 0x0000000a063172a4 */ /* 0x000fe4000f8e0231 */
[----:B------:R-:W-:-:S12]  /*2c70*/  UIMAD UR50, UR4, UR12, UR50 ;  /* 0x0000000c043272a4 */ /* 0x000fd8000f8e0232 */
.L_x_39:
[----:B------:R-:W-:Y:S01]  /*2c80*/  R2UR UR5, R65 ;  /* 0x00000000410572ca */ /* 0x000fe200000e0000 */
[----:B------:R-:W-:Y:S01]  /*2c90*/  UMOV UR31, UR42 ;  /* 0x0000002a001f7c82 */ /* 0x000fe20008000000 */
[----:B------:R-:W-:Y:S02]  /*2ca0*/  R2UR UR4, R64 ;  /* 0x00000000400472ca */ /* 0x000fe400000e0000 */
[----:B------:R-:W-:Y:S02]  /*2cb0*/  PLOP3.LUT P1, PT, PT, PT, PT, 0x80, 0x8 ;  /* 0x000000000008781c */ /* 0x000fe40003f2f070 */
[----:B------:R-:W-:-:S07]  /*2cc0*/  LOP3.LUT R2, R2, 0x1, RZ, 0x3c, !PT ;  /* 0x0000000102027812 */ /* 0x000fce00078e3cff */
[----:B------:R-:W-:Y:S02]  /*2cd0*/  UIADD3 UR51, UPT, UPT, UR50, UR5, URZ ;  /* 0x0000000532337290 */ /* 0x000fe4000fffe0ff */
[----:B------:R-:W-:Y:S01]  /*2ce0*/  UIADD3 UR23, UPT, UPT, UR49, UR4, URZ ;  /* 0x0000000431177290 */ /* 0x000fe2000fffe0ff */
[----:B------:R-:W-:Y:S11]  /*2cf0*/  BRA.U UP1, `(.L_x_40) ;  /* 0xffffffe901c07547 */ /* 0x000ff6000b83ffff */
[----:B------:R-:W-:Y:S01]  /*2d00*/  UIADD3 UR29, UPT, UPT, UR29, 0x60, URZ ;  /* 0x000000601d1d7890 */ /* 0x000fe2000fffe0ff */
[----:B------:R-:W-:-:S03]  /*2d10*/  SHF.L.U32 R5, R3, 0x1f, RZ ;  /* 0x0000001f03057819 */ /* 0x000fc600000006ff */
[----:B------:R-:W-:-:S09]  /*2d20*/  ULEA UR4, UR30, UR29, 0x3 ;  /* 0x0000001d1e047291 */ /* 0x000fd2000f8e18ff */
[----:B------:R-:W1:Y:S02]  /*2d30*/  SYNCS.PHASECHK.TRANS64.TRYWAIT P0, [UR4], R5 ;  /* 0x00000005ff0075a7 */ /* 0x000e640008001104 */
[----:B-1----:R-:W-:Y:S05]  /*2d40*/  @!P0 BRA `(.L_x_41) ;  /* 0x0000005400b08947 */ /* 0x002fea0003800000 */
.L_x_128:
[----:B------:R-:W-:-:S04]  /*2d50*/  UIADD3 UR4, UPT, UPT, UR30, 0x1, URZ ;  /* 0x000000011e047890 */ /* 0x000fc8000fffe0ff */
[----:B------:R-:W-:-:S04]  /*2d60*/  UISETP.NE.AND UP0, UPT, UR4, 0xc, UPT ;  /* 0x0000000c0400788c */ /* 0x000fc8000bf05270 */
[----:B------:R-:W-:Y:S02]  /*2d70*/  USEL UR6, URZ, 0x1, UP0 ;  /* 0x00000001ff067887 */ /* 0x000fe40008000000 */
[----:B------:R-:W-:-:S04]  /*2d80*/  USEL UR4, UR4, URZ, UP0 ;  /* 0x000000ff04047287 */ /* 0x000fc80008000000 */
[----:B------:R-:W-:Y:S01]  /*2d90*/  ULEA UR5, UR4, UR29, 0x3 ;  /* 0x0000001d04057291 */ /* 0x000fe2000f8e18ff */
[----:B------:R-:W-:-:S04]  /*2da0*/  LOP3.LUT R2, R3, UR6, RZ, 0x3c, !PT ;  /* 0x0000000603027c12 */ /* 0x000fc8000f8e3cff */
[----:B------:R-:W-:-:S04]  /*2db0*/  SHF.L.U32 R3, R2, 0x1f, RZ ;  /* 0x0000001f02037819 */ /* 0x000fc800000006ff */
[----:B------:R-:W2:Y:S02]  /*2dc0*/  SYNCS.PHASECHK.TRANS64.TRYWAIT P0, [UR5], R3 ;  /* 0x00000003ff0075a7 */ /* 0x000ea40008001105 */
[----:B--2---:R-:W-:Y:S05]  /*2dd0*/  @!P0 BRA `(.L_x_42) ;  /* 0x0000005400a48947 */ /* 0x004fea0003800000 */
.L_x_130:
[----:B------:R-:W-:-:S04]  /*2de0*/  UIADD3 UR4, UPT, UPT, UR4, 0x1, URZ ;  /* 0x0000000104047890 */ /* 0x000fc8000fffe0ff */
[----:B------:R-:W-:-:S04]  /*2df0*/  UISETP.NE.AND UP0, UPT, UR4, 0xc, UPT ;  /* 0x0000000c0400788c */ /* 0x000fc8000bf05270 */
[----:B------:R-:W-:Y:S02]  /*2e00*/  USEL UR6, URZ, 0x1, UP0 ;  /* 0x00000001ff067887 */ /* 0x000fe40008000000 */
[----:B------:R-:W-:-:S04]  /*2e10*/  USEL UR4, UR4, URZ, UP0 ;  /* 0x000000ff04047287 */ /* 0x000fc80008000000 */
[----:B------:R-:W-:Y:S01]  /*2e20*/  ULEA UR5, UR4, UR29, 0x3 ;  /* 0x0000001d04057291 */ /* 0x000fe2000f8e18ff */
[----:B------:R-:W-:-:S04]  /*2e30*/  LOP3.LUT R2, R2, UR6, RZ, 0x3c, !PT ;  /* 0x0000000602027c12 */ /* 0x000fc8000f8e3cff */
[----:B-1----:R-:W-:-:S04]  /*2e40*/  SHF.L.U32 R3, R2, 0x1f, RZ ;  /* 0x0000001f02037819 */ /* 0x002fc800000006ff */
[----:B------:R-:W1:Y:S02]  /*2e50*/  SYNCS.PHASECHK.TRANS64.TRYWAIT P0, [UR5], R3 ;  /* 0x00000003ff0075a7 */ /* 0x000e640008001105 */
[----:B-1----:R-:W-:Y:S05]  /*2e60*/  @!P0 BRA `(.L_x_43) ;  /* 0x0000005400988947 */ /* 0x002fea0003800000 */
.L_x_132:
        /* <DEDUP_REMOVED lines=9> */
.L_x_134:
        /* <DEDUP_REMOVED lines=9> */
.L_x_136:
        /* <DEDUP_REMOVED lines=9> */
.L_x_138:
        /* <DEDUP_REMOVED lines=9> */
.L_x_140:
        /* <DEDUP_REMOVED lines=9> */
.L_x_142:
        /* <DEDUP_REMOVED lines=9> */
.L_x_144:
        /* <DEDUP_REMOVED lines=9> */
.L_x_146:
        /* <DEDUP_REMOVED lines=9> */
.L_x_148:
[----:B------:R-:W-:-:S04]  /*32f0*/  UIADD3 UR4, UPT, UPT, UR4, 0x1, URZ ;  /* 0x0000000104047890 */ /* 0x000fc8000fffe0ff */
[----:B------:R-:W-:-:S04]  /*3300*/  UISETP.NE.AND UP0, UPT, UR4, 0xc, UPT ;  /* 0x0000000c0400788c */ /* 0x000fc8000bf05270 */
[----:B------:R-:W-:Y:S02]  /*3310*/  USEL UR5, URZ, 0x1, UP0 ;  /* 0x00000001ff057887 */ /* 0x000fe40008000000 */
[----:B------:R-:W-:-:S04]  /*3320*/  USEL UR4, UR4, URZ, UP0 ;  /* 0x000000ff04047287 */ /* 0x000fc80008000000 */
[----:B------:R-:W-:Y:S01]  /*3330*/  ULEA UR4, UR4, UR29, 0x3 ;  /* 0x0000001d04047291 */ /* 0x000fe2000f8e18ff */
[----:B-1----:R-:W-:-:S04]  /*3340*/  LOP3.LUT R3, R2, UR5, RZ, 0x3c, !PT ;  /* 0x0000000502037c12 */ /* 0x002fc8000f8e3cff */
[----:B------:R-:W-:Y:S01]  /*3350*/  SHF.L.U32 R3, R3, 0x1f, RZ ;  /* 0x0000001f03037819 */ /* 0x000fe200000006ff */
[----:B------:R-:W-:-:S07]  /*3360*/  IMAD.U32 R0, RZ, RZ, UR4 ;  /* 0x00000004ff007e24 */ /* 0x000fce000f8e00ff */
.L_x_52:
[----:B-1----:R1:W2:Y:S02]  /*3370*/  SYNCS.PHASECHK.TRANS64.TRYWAIT P0, [R0+URZ], R3 ;  /* 0x00000003000075a7 */ /* 0x0022a400080011ff */
[----:B--2---:R-:W-:Y:S05]  /*3380*/  @!P0 NANOSLEEP.SYNCS 0x989680 ;  /* 0x009896800000895d */ /* 0x004fea0003900000 */
[----:B------:R-:W2:Y:S02]  /*3390*/  @!P0 SYNCS.PHASECHK.TRANS64 P0, [R0+URZ], R3 ;  /* 0x00000003000085a7 */ /* 0x000ea400080010ff */
[----:B--2---:R-:W-:Y:S05]  /*33a0*/  @P0 EXIT ;  /* 0x000000000000094d */ /* 0x004fea0003800000 */
[----:B------:R-:W-:Y:S05]  /*33b0*/  BRA `(.L_x_52) ;  /* 0xfffffffc00ec7947 */ /* 0x000fea000383ffff */
.L_x_22:
[----:B------:R-:W2:Y:S02]  /*33c0*/  S2UR UR4, SR_CgaCtaId ;  /* 0x00000000000479c3 */ /* 0x000ea40000008800 */
[----:B--2---:R-:W-:-:S04]  /*33d0*/  UISETP.NE.AND UP0, UPT, UR4, URZ, UPT ;  /* 0x000000ff0400728c */ /* 0x004fc8000bf05270 */
[----:B------:R-:W-:-:S09]  /*33e0*/  UISETP.NE.OR UP0, UPT, UR18, 0x1, UP0 ;  /* 0x000000011200788c */ /* 0x000fd20008705670 */
[----:B------:R-:W-:Y:S05]  /*33f0*/  BRA.U UP0, `(.L_x_53) ;  /* 0x0000000100b47547 */ /* 0x000fea000b800000 */
[----:B------:R-:W2:Y:S01]  /*3400*/  S2UR UR5, SR_CgaCtaId ;  /* 0x00000000000579c3 */ /* 0x000ea20000008800 */
[----:B------:R-:W-:Y:S01]  /*3410*/  UMOV UR4, 0x400 ;  /* 0x0000040000047882 */ /* 0x000fe20000000000 */
[----:B------:R-:W-:Y:S01]  /*3420*/  HFMA2 R3, -RZ, RZ, 0, 5.9604644775390625e-08 ;  /* 0x00000001ff037431 */ /* 0x000fe200000001ff */
[----:B------:R-:W-:Y:S01]  /*3430*/  ISETP.GE.U32.AND P0, PT, R2, 0x2, PT ;  /* 0x000000020200780c */ /* 0x000fe20003f06070 */
[----:B------:R-:W-:Y:S01]  /*3440*/  IMAD.MOV.U32 R8, RZ, RZ, RZ ;  /* 0x000000ffff087224 */ /* 0x000fe200078e00ff */
[----:B--2---:R-:W-:-:S04]  /*3450*/  ULEA UR4, UR5, UR4, 0x18 ;  /* 0x0000000405047291 */ /* 0x004fc8000f8ec0ff */
[----:B------:R-:W-:Y:S02]  /*3460*/  UIADD3 UR5, UPT, UPT, UR4, 0x108, URZ ;  /* 0x0000010804057890 */ /* 0x000fe4000fffe0ff */
[----:B------:R-:W-:Y:S02]  /*3470*/  UIADD3 UR8, UPT, UPT, UR4, 0x100, URZ ;  /* 0x0000010004087890 */ /* 0x000fe4000fffe0ff */
[----:B------:R-:W-:-:S12]  /*3480*/  UPRMT UR5, URZ, 0x654, UR5 ;  /* 0x00000654ff057896 */ /* 0x000fd80008000005 */
.L_x_56:
[----:B------:R-:W-:Y:S01]  /*3490*/  SHF.L.U32 R7, R3, 0x1f, RZ ;  /* 0x0000001f03077819 */ /* 0x000fe200000006ff */
[----:B------:R-:W-:Y:S02]  /*34a0*/  IMAD.U32 R9, RZ, RZ, UR8 ;  /* 0x00000008ff097e24 */ /* 0x000fe4000f8e00ff */
[----:B------:R-:W-:Y:S01]  /*34b0*/  @!P0 IMAD.MOV.U32 R5, RZ, RZ, 0x10 ;  /* 0x00000010ff058424 */ /* 0x000fe200078e00ff */
[----:B------:R-:W2:Y:S02]  /*34c0*/  SYNCS.PHASECHK.TRANS64.TRYWAIT P1, [UR4+0x108], R7 ;  /* 0x00010807ff0075a7 */ /* 0x000ea40008021104 */
[----:B------:R-:W-:-:S04]  /*34d0*/  PRMT R9, R2, 0x654, R9 ;  /* 0x0000065402097816 */ /* 0x000fc80000000009 */
[----:B------:R-:W-:Y:S01]  /*34e0*/  SEL R0, R9, R0, !P0 ;  /* 0x0000000009007207 */ /* 0x000fe20004000000 */
[----:B--2---:R-:W-:Y:S06]  /*34f0*/  @!P1 BRA `(.L_x_54) ;  /* 0x0000005000cc9947 */ /* 0x004fec0003800000 */
.L_x_150:
[----:B------:R-:W-:Y:S01]  /*3500*/  UIADD3 UR6, UPT, UPT, UR4, 0x140, URZ ;  /* 0x0000014004067890 */ /* 0x000fe2000fffe0ff */
[----:B------:R3:W-:Y:S01]  /*3510*/  @!P0 SYNCS.ARRIVE.TRANS64.RED RZ, [R0+URZ], R5 ;  /* 0x0000000500ff89a7 */ /* 0x0007e200080004ff */
[----:B------:R-:W-:Y:S01]  /*3520*/  UIADD3 UR7, UPT, UPT, UR4, 0x100, URZ ;  /* 0x0000010004077890 */ /* 0x000fe2000fffe0ff */
[----:B------:R-:W-:-:S08]  /*3530*/  LOP3.LUT R3, R3, 0x1, RZ, 0x3c, !PT ;  /* 0x0000000103037812 */ /* 0x000fd000078e3cff */
[----:B------:R-:W-:Y:S06]  /*3540*/  UGETNEXTWORKID.BROADCAST [UR6], [UR7] ;  /* 0x00000000060073ca */ /* 0x000fec0008000100 */
[----:B---3--:R-:W-:-:S04]  /*3550*/  SHF.L.U32 R5, R8, 0x1f, RZ ;  /* 0x0000001f08057819 */ /* 0x008fc800000006ff */
[----:B------:R-:W3:Y:S02]  /*3560*/  SYNCS.PHASECHK.TRANS64.TRYWAIT P1, [UR4+0x100], R5 ;  /* 0x00010005ff0075a7 */ /* 0x000ee40008021104 */
[----:B---3--:R-:W-:Y:S05]  /*3570*/  @!P1 BRA `(.L_x_55) ;  /* 0x0000005000c49947 */ /* 0x008fea0003800000 */
.L_x_152:
[----:B--2---:R-:W2:Y:S01]  /*3580*/  LDS.128 R4, [UR4+0x140] ;  /* 0x00014004ff047984 */ /* 0x004ea20008000c00 */
[----:B------:R-:W-:Y:S01]  /*3590*/  LOP3.LUT R8, R8, 0x1, RZ, 0x3c, !PT ;  /* 0x0000000108087812 */ /* 0x000fe200078e3cff */
[----:B------:R-:W-:Y:S01]  /*35a0*/  @!PT LDS RZ, [RZ] ;  /* 0x00000000fffff984 */ /* 0x000fe20000000800 */
[----:B------:R-:W-:Y:S01]  /*35b0*/  @!PT LDS RZ, [RZ] ;  /* 0x00000000fffff984 */ /* 0x000fe20000000800 */
[----:B------:R-:W-:Y:S01]  /*35c0*/  @!PT LDS RZ, [RZ] ;  /* 0x00000000fffff984 */ /* 0x000fe20000000800 */
[----:B------:R-:W-:Y:S01]  /*35d0*/  @!PT LDS RZ, [RZ] ;  /* 0x00000000fffff984 */ /* 0x000fe20000000800 */
[----:B------:R3:W-:Y:S06]  /*35e0*/  MEMBAR.ALL.CTA ;  /* 0x0000000000007992 */ /* 0x0007ec0000008000 */
[----:B---3--:R-:W3:Y:S02]  /*35f0*/  FENCE.VIEW.ASYNC.S ;  /* 0x00000000000073c6 */ /* 0x008ee40000000000 */
[----:B---3--:R-:W-:Y:S01]  /*3600*/  SYNCS.ARRIVE.TRANS64.RED.A1T0 RZ, [UR5], RZ ;  /* 0x000000ffffff79a7 */ /* 0x008fe20008100405 */
[----:B--2---:R-:W-:-:S13]  /*3610*/  LOP3.LUT P1, RZ, R6, 0x1, RZ, 0xc0, !PT ;  /* 0x0000000106ff7812 */ /* 0x004fda000782c0ff */
[----:B------:R-:W-:Y:S05]  /*3620*/  @P1 BRA `(.L_x_56) ;  /* 0xfffffffc00981947 */ /* 0x000fea000383ffff */
[----:B------:R-:W-:-:S04]  /*3630*/  SHF.L.U32 R0, R3, 0x1f, RZ ;  /* 0x0000001f03007819 */ /* 0x000fc800000006ff */
[----:B------:R-:W2:Y:S02]  /*3640*/  SYNCS.PHASECHK.TRANS64 P0, [UR4+0x108], R0 ;  /* 0x00010800ff0075a7 */ /* 0x000ea40008001004 */
[----:B-12---:R-:W-:Y:S05]  /*3650*/  @P0 EXIT ;  /* 0x000000000000094d */ /* 0x006fea0003800000 */
[----:B------:R-:W-:-:S07]  /*3660*/  MOV R0, UR4 ;  /* 0x0000000400007c02 */ /* 0x000fce0008000f00 */
.L_x_57:
[----:B-1----:R-:W-:-:S04]  /*3670*/  SHF.L.U32 R5, R3, 0x1f, RZ ;  /* 0x0000001f03057819 */ /* 0x002fc800000006ff */
[----:B------:R1:W2:Y:S03]  /*3680*/  SYNCS.PHASECHK.TRANS64.TRYWAIT P0, [R0+URZ+0x108], R5 ;  /* 0x00010805000075a7 */ /* 0x0002a600080011ff */
[----:B--2---:R-:W-:Y:S05]  /*3690*/  @!P0 NANOSLEEP.SYNCS 0x989680 ;  /* 0x009896800000895d */ /* 0x004fea0003900000 */
[----:B------:R-:W2:Y:S02]  /*36a0*/  @!P0 SYNCS.PHASECHK.TRANS64 P0, [R0+URZ+0x108], R5 ;  /* 0x00010805000085a7 */ /* 0x000ea400080010ff */
[----:B--2---:R-:W-:Y:S05]  /*36b0*/  @P0 EXIT ;  /* 0x000000000000094d */ /* 0x004fea0003800000 */
[----:B------:R-:W-:Y:S05]  /*36c0*/  BRA `(.L_x_57) ;  /* 0xfffffffc00e87947 */ /* 0x000fea000383ffff */
.L_x_53:
[----:B------:R-:W-:Y:S05]  /*36d0*/  BRA.U UP5, `(.L_x_58) ;  /* 0x0000000d05947547 */ /* 0x000fea000b800000 */
[----:B------:R-:W2:Y:S01]  /*36e0*/  S2UR UR7, SR_CgaCtaId ;  /* 0x00000000000779c3 */ /* 0x000ea20000008800 */
[----:B------:R-:W-:Y:S01]  /*36f0*/  UMOV UR4, 0x40 ;  /* 0x0000004000047882 */ /* 0x000fe20000000000 */
[----:B------:R-:W-:Y:S01]  /*3700*/  NOP ;  /* 0x0000000000007918 */ /* 0x000fe20000000000 */
[----:B------:R-:W-:Y:S01]  /*3710*/  UMOV UR6, 0x400 ;  /* 0x0000040000067882 */ /* 0x000fe20000000000 */
[----:B--2---:R-:W-:Y:S02]  /*3720*/  ULEA UR5, UR7, UR4, 0x18 ;  /* 0x0000000407057291 */ /* 0x004fe4000f8ec0ff */
[----:B------:R-:W-:-:S07]  /*3730*/  ULEA UR6, UR7, UR6, 0x18 ;  /* 0x0000000607067291 */ /* 0x000fce000f8ec0ff */
[----:B------:R-:W2:Y:S02]  /*3740*/  LDS.U8 R2, [UR5+0x1c] ;  /* 0x00001c05ff027984 */ /* 0x000ea40008000000 */
[----:B--2---:R-:W-:-:S13]  /*3750*/  ISETP.NE.AND P0, PT, R2, RZ, PT ;  /* 0x000000ff0200720c */ /* 0x004fda0003f05270 */
[----:B------:R-:W-:Y:S05]  /*3760*/  @P0 BRA `(.L_x_59) ;  /* 0x0000000000580947 */ /* 0x000fea0003800000 */
[----:B------:R-:W-:-:S13]  /*3770*/  ELECT P0, URZ, PT ;  /* 0x0000000000ff782f */ /* 0x000fda0003800000 */
[----:B------:R-:W-:Y:S05]  /*3780*/  @!P0 BRA `(.L_x_60) ;  /* 0x0000000000608947 */ /* 0x000fea0003800000 */
[----:B------:R-:W-:Y:S01]  /*3790*/  UMOV UR4, 0x10 ;  /* 0x0000001000047882 */ /* 0x000fe20000000000 */
[----:B------:R-:W-:Y:S01]  /*37a0*/  HFMA2 R2, -RZ, RZ, 0, 5.9604644775390625e-08 ;  /* 0x00000001ff027431 */ /* 0x000fe200000001ff */
[----:B------:R-:W-:-:S03]  /*37b0*/  MOV R3, 0xffff ;  /* 0x0000ffff00037802 */ /* 0x000fc60000000f00 */
[----:B------:R-:W-:Y:S04]  /*37c0*/  DEPBAR.LE SB2, 0x36 ;  /* 0x0000ad800000791a */ /* 0x000fe80000000000 */
[----:B------:R-:W2:Y:S02]  /*37d0*/  UTCATOMSWS.FIND_AND_SET.ALIGN UP0, UR4, UR4 ;  /* 0x00000004000475e3 */ /* 0x000ea40008000800 */
[----:B--2---:R-:W-:Y:S01]  /*37e0*/  MOV R4, UR4 ;  /* 0x0000000400047c02 */ /* 0x004fe20008000f00 */
[----:B------:R-:W-:Y:S06]  /*37f0*/  BRA.U UP0, `(.L_x_61) ;  /* 0x0000000100187547 */ /* 0x000fec000b800000 */
.L_x_62:
[----:B------:R-:W-:Y:S05]  /*3800*/  NANOSLEEP 0x64 ;  /* 0x000000640000795d */ /* 0x000fea0003800000 */
[----:B------:R-:W-:-:S05]  /*3810*/  UMOV UR4, 0x10 ;  /* 0x0000001000047882 */ /* 0x000fca0000000000 */
[----:B------:R-:W-:Y:S04]  /*3820*/  DEPBAR.LE SB2, 0x36 ;  /* 0x0000ad800000791a */ /* 0x000fe80000000000 */
[----:B------:R-:W2:Y:S02]  /*3830*/  UTCATOMSWS.FIND_AND_SET.ALIGN UP0, UR4, UR4 ;  /* 0x00000004000475e3 */ /* 0x000ea40008000800 */
[----:B--2---:R-:W-:Y:S01]  /*3840*/  MOV R4, UR4 ;  /* 0x0000000400047c02 */ /* 0x004fe20008000f00 */
[----:B------:R-:W-:Y:S05]  /*3850*/  BRA.U !UP0, `(.L_x_62) ;  /* 0xfffffffd08e87547 */ /* 0x000fea000b83ffff */
.L_x_61:
[-C--:B------:R-:W-:Y:S02]  /*3860*/  SHF.L.U32 R3, R3, R4.reuse, RZ ;  /* 0x0000000403037219 */ /* 0x080fe400000006ff */
[----:B------:R-:W-:Y:S01]  /*3870*/  SHF.L.U32 R2, R2, R4, RZ ;  /* 0x0000000402027219 */ /* 0x000fe200000006ff */
[----:B------:R-:W-:Y:S02]  /*3880*/  IMAD.SHL.U32 R4, R4, 0x20, RZ ;  /* 0x0000002004047824 */ /* 0x000fe400078e00ff */
[----:B------:R2:W-:Y:S04]  /*3890*/  ATOMS.OR RZ, [UR5+0x14], R3 ;  /* 0x00001403ffff798c */ /* 0x0005e8000b000005 */
[----:B------:R2:W-:Y:S04]  /*38a0*/  ATOMS.OR RZ, [UR5+0x18], R2 ;  /* 0x00001802ffff798c */ /* 0x0005e8000b000005 */
[----:B------:R2:W-:Y:S01]  /*38b0*/  STS [UR6+0x150], R4 ;  /* 0x00015004ff007988 */ /* 0x0005e20008000806 */
[----:B------:R-:W-:Y:S05]  /*38c0*/  BRA `(.L_x_60) ;  /* 0x0000000000107947 */ /* 0x000fea0003800000 */
.L_x_59:
[----:B------:R-:W-:-:S05]  /*38d0*/  MOV R2, 0xffffffff ;  /* 0xffffffff00027802 */ /* 0x000fca0000000f00 */
[----:B------:R2:W-:Y:S02]  /*38e0*/  STS [UR6+0x150], R2 ;  /* 0x00015002ff007988 */ /* 0x0005e40008000806 */
[----:B--2---:R-:W-:Y:S02]  /*38f0*/  MOV R2, 0x3910 ;  /* 0x0000391000027802 */ /* 0x004fe40000000f00 */
[----:B-1---5:R-:W-:Y:S05]  /*3900*/  CALL.REL.NOINC `($__internal_1_$__cuda_sm10x_tcgen05_guardrail_trap_phase_invalid_during_alloc) ;  /* 0x0000005400607944 */ /* 0x022fea0003c00000 */
.L_x_60:
[----:B------:R-:W-:Y:S05]  /*3910*/  WARPSYNC.ALL ;  /* 0x0000000000007948 */ /* 0x000fea0003800000 */
[----:B------:R-:W3:Y:S01]  /*3920*/  S2UR UR4, SR_CgaCtaId ;  /* 0x00000000000479c3 */ /* 0x000ee20000008800 */
[----:B------:R-:W-:Y:S01]  /*3930*/  UMOV UR20, 0x400 ;  /* 0x0000040000147882 */ /* 0x000fe20000000000 */
[----:B------:R-:W-:-:S06]  /*3940*/  NOP ;  /* 0x0000000000007918 */ /* 0x000fcc0000000000 */
[----:B------:R-:W-:Y:S06]  /*3950*/  BAR.ARV 0x6, 0xa0 ;  /* 0x0182800000007b1d */ /* 0x000fec0000002000 */
[----:B------:R-:W4:Y:S01]  /*3960*/  LDCU.64 UR6, c[0x0][0x388] ;  /* 0x00007100ff0677ac */ /* 0x000f220008000a00 */
[----:B------:R-:W-:Y:S01]  /*3970*/  LOP3.LUT R0, R0, 0xffff, RZ, 0xc0, !PT ;  /* 0x0000ffff00007812 */ /* 0x000fe200078ec0ff */
[----:B------:R-:W-:Y:S01]  /*3980*/  IMAD.MOV.U32 R9, RZ, RZ, 0x1 ;  /* 0x00000001ff097424 */ /* 0x000fe200078e00ff */
[----:B------:R-:W1:Y:S02]  /*3990*/  LDCU.64 UR8, c[0x0][0x390] ;  /* 0x00007200ff0877ac */ /* 0x000e640008000a00 */
[----:B------:R-:W-:Y:S01]  /*39a0*/  R2UR UR21, R0 ;  /* 0x00000000001572ca */ /* 0x000fe200000e0000 */
[----:B------:R-:W-:-:S02]  /*39b0*/  IMAD.MOV.U32 R8, RZ, RZ, RZ ;  /* 0x000000ffff087224 */ /* 0x000fc400078e00ff */
[----:B--2---:R-:W-:Y:S01]  /*39c0*/  IMAD.MOV.U32 R3, RZ, RZ, RZ ;  /* 0x000000ffff037224 */ /* 0x004fe200078e00ff */
[----:B------:R-:W-:Y:S01]  /*39d0*/  UMOV UR24, URZ ;  /* 0x000000ff00187c82 */ /* 0x000fe20008000000 */
[----:B---3--:R-:W-:Y:S01]  /*39e0*/  ULEA UR20, UR4, UR20, 0x18 ;  /* 0x0000001404147291 */ /* 0x008fe2000f8ec0ff */
[----:B------:R-:W-:Y:S01]  /*39f0*/  UMOV UR19, URZ ;  /* 0x000000ff00137c82 */ /* 0x000fe20008000000 */
[----:B------:R-:W-:Y:S01]  /*3a00*/  UMOV UR32, 0x0 ;  /* 0x0000000000207882 */ /* 0x000fe20000000000 */
[----:B------:R-:W-:Y:S01]  /*3a10*/  UMOV UR33, 0x4100910 ;  /* 0x0410091000217882 */ /* 0x000fe20000000000 */
[----:B------:R-:W-:Y:S01]  /*3a20*/  UMOV UR30, 0x0 ;  /* 0x00000000001e7882 */ /* 0x000fe20000000000 */
[----:B------:R-:W-:Y:S01]  /*3a30*/  UMOV UR31, 0x4100910 ;  /* 0x04100910001f7882 */ /* 0x000fe20000000000 */
[----:B------:R-:W-:Y:S01]  /*3a40*/  UMOV UR28, 0x0 ;  /* 0x00000000001c7882 */ /* 0x000fe20000000000 */
[----:B----4-:R-:W-:Y:S02]  /*3a50*/  UIADD3 UR4, UPT, UPT, UR6, 0x1f, URZ ;  /* 0x0000001f06047890 */ /* 0x010fe4000fffe0ff */
[----:B------:R-:W2:Y:S01]  /*3a60*/  LDS R2, [UR20+0x150] ;  /* 0x00015014ff027984 */ /* 0x000ea20008000800 */
[----:B------:R-:W-:Y:S01]  /*3a70*/  UMOV UR29, 0x4100910 ;  /* 0x04100910001d7882 */ /* 0x000fe20000000000 */
[----:B------:R-:W-:Y:S01]  /*3a80*/  UMOV UR26, 0x0 ;  /* 0x00000000001a7882 */ /* 0x000fe20000000000 */
[----:B------:R-:W-:Y:S01]  /*3a90*/  USHF.R.S32.HI UR5, URZ, 0x1f, UR4 ;  /* 0x0000001fff057899 */ /* 0x000fe20008011404 */
[----:B------:R-:W-:-:S03]  /*3aa0*/  UMOV UR27, 0x4100910 ;  /* 0x04100910001b7882 */ /* 0x000fc60000000000 */
[----:B------:R-:W-:Y:S02]  /*3ab0*/  ULEA.HI UR4, UR5, UR4, URZ, 0x5 ;  /* 0x0000000405047291 */ /* 0x000fe4000f8f28ff */
[----:B------:R-:W-:Y:S02]  /*3ac0*/  UIADD3 UR5, UPT, UPT, UR20, 0x6800, URZ ;  /* 0x0000680014057890 */ /* 0x000fe4000fffe0ff */
[----:B------:R-:W-:Y:S02]  /*3ad0*/  USHF.R.S32.HI UR4, URZ, 0x5, UR4 ;  /* 0x00000005ff047899 */ /* 0x000fe40008011404 */
[----:B------:R-:W-:Y:S02]  /*3ae0*/  USHF.R.U32.HI UR6, URZ, 0x4, UR5 ;  /* 0x00000004ff067899 */ /* 0x000fe40008011605 */
[----:B------:R-:W-:Y:S02]  /*3af0*/  UIMAD UR4, UR4, UR7, URZ ;  /* 0x00000007040472a4 */ /* 0x000fe4000f8e02ff */
[----:B------:R-:W-:-:S02]  /*3b00*/  ULOP3.LUT UR6, UR6, 0x3fff, URZ, 0xc0, !UPT ;  /* 0x00003fff06067892 */ /* 0x000fc4000f8ec0ff */
[----:B-1----:R-:W-:Y:S02]  /*3b10*/  UIMAD UR4, UR4, UR8, URZ ;  /* 0x00000008040472a4 */ /* 0x002fe4000f8e02ff */
[----:B------:R-:W-:Y:S02]  /*3b20*/  ULOP3.LUT UR22, UR6, 0x10000, URZ, 0xfc, !UPT ;  /* 0x0001000006167892 */ /* 0x000fe4000f8efcff */
[----:B------:R-:W-:Y:S02]  /*3b30*/  UIMAD UR9, UR4, UR9, URZ ;  /* 0x00000009040972a4 */ /* 0x000fe4000f8e02ff */
[----:B------:R-:W-:Y:S02]  /*3b40*/  UIADD3 UR4, UPT, UPT, UR20, 0x1e800, URZ ;  /* 0x0001e80014047890 */ /* 0x000fe4000fffe0ff */
[----:B------:R-:W-:Y:S02]  /*3b50*/  UIADD3 UR35, UPT, UPT, UR9, -0x1, URZ ;  /* 0xffffffff09237890 */ /* 0x000fe4000fffe0ff */
[----:B------:R-:W-:-:S02]  /*3b60*/  USHF.R.U32.HI UR5, URZ, 0x4, UR4 ;  /* 0x00000004ff057899 */ /* 0x000fc40008011604 */
[----:B------:R-:W-:Y:S02]  /*3b70*/  UIADD3 UR4, UPT, UPT, UR20, 0x108, URZ ;  /* 0x0000010814047890 */ /* 0x000fe4000fffe0ff */
[----:B------:R-:W-:Y:S02]  /*3b80*/  ULOP3.LUT UR5, UR5, 0x3fff, URZ, 0xc0, !UPT ;  /* 0x00003fff05057892 */ /* 0x000fe4000f8ec0ff */
[----:B------:R-:W-:Y:S02]  /*3b90*/  UPRMT UR34, URZ, 0x654, UR4 ;  /* 0x00000654ff227896 */ /* 0x000fe40008000004 */
[----:B------:R-:W-:Y:S02]  /*3ba0*/  ULOP3.LUT UR23, UR5, 0x10000, URZ, 0xfc, !UPT ;  /* 0x0001000005177892 */ /* 0x000fe4000f8efcff */
[----:B------:R-:W-:Y:S01]  /*3bb0*/  UISETP.GE.AND UP3, UPT, UR9, 0x1, UPT ;  /* 0x000000010900788c */ /* 0x000fe2000bf66270 */
[C---:B--2---:R-:W-:Y:S01]  /*3bc0*/  VIADD R5, R2.reuse, 0x40 ;  /* 0x0000004002057836 */ /* 0x044fe20000000000 */
[----:B------:R-:W-:-:S04]  /*3bd0*/  LOP3.LUT R4, R2, 0xffff, RZ, 0xc0, !PT ;  /* 0x0000ffff02047812 */ /* 0x000fc800078ec0ff */
[----:B------:R-:W-:-:S05]  /*3be0*/  LOP3.LUT R5, R5, 0xffff, RZ, 0xc0, !PT ;  /* 0x0000ffff05057812 */ /* 0x000fca00078ec0ff */
[----:B------:R1:W-:Y:S02]  /*3bf0*/  STL.64 [R1], R4 ;  /* 0x0000000401007387 */ /* 0x0003e40000100a00 */
.L_x_69:
[----:B-1----:R-:W-:-:S04]  /*3c00*/  SHF.L.U32 R5, R8, 0x1f, RZ ;  /* 0x0000001f08057819 */ /* 0x002fc800000006ff */
[----:B------:R-:W1:Y:S02]  /*3c10*/  SYNCS.PHASECHK.TRANS64.TRYWAIT P0, [UR20+0x100], R5 ;  /* 0x00010005ff0075a7 */ /* 0x000e640008001114 */
[----:B-12-4-:R-:W-:Y:S05]  /*3c20*/  @!P0 BRA `(.L_x_63) ;  /* 0x0000004c00308947 */ /* 0x016fea0003800000 */
.L_x_154:
[----:B-1----:R-:W1:Y:S01]  /*3c30*/  LDS.128 R4, [UR20+0x140] ;  /* 0x00014014ff047984 */ /* 0x002e620008000c00 */
[----:B------:R-:W-:Y:S01]  /*3c40*/  ULEA UR25, UR24, UR20, 0x3 ;  /* 0x0000001418197291 */ /* 0x000fe2000f8e18ff */
[----:B------:R-:W-:Y:S01]  /*3c50*/  SHF.L.U32 R0, R9, 0x1f, RZ ;  /* 0x0000001f09007819 */ /* 0x000fe200000006ff */
[----:B------:R-:W-:Y:S01]  /*3c60*/  @!PT LDS RZ, [RZ] ;  /* 0x00000000fffff984 */ /* 0x000fe20000000800 */
[----:B------:R-:W-:Y:S01]  /*3c70*/  @!PT LDS RZ, [RZ] ;  /* 0x00000000fffff984 */ /* 0x000fe20000000800 */
[----:B------:R-:W-:Y:S01]  /*3c80*/  @!PT LDS RZ, [RZ] ;  /* 0x00000000fffff984 */ /* 0x000fe20000000800 */
[----:B------:R-:W-:Y:S01]  /*3c90*/  @!PT LDS RZ, [RZ] ;  /* 0x00000000fffff984 */ /* 0x000fe20000000800 */
[----:B------:R2:W-:Y:S06]  /*3ca0*/  MEMBAR.ALL.CTA ;  /* 0x0000000000007992 */ /* 0x0005ec0000008000 */
[----:B--2---:R-:W2:Y:S02]  /*3cb0*/  FENCE.VIEW.ASYNC.S ;  /* 0x00000000000073c6 */ /* 0x004ea40000000000 */
[----:B--2---:R-:W-:Y:S01]  /*3cc0*/  SYNCS.ARRIVE.TRANS64.RED.A1T0 RZ, [UR34], RZ ;  /* 0x000000ffffff79a7 */ /* 0x004fe20008100422 */
[----:B------:R-:W2:Y:S01]  /*3cd0*/  SYNCS.PHASECHK.TRANS64.TRYWAIT P0, [UR25+0x120], R0 ;  /* 0x00012000ff0075a7 */ /* 0x000ea20008001119 */
[----:B-1----:R-:W-:Y:S01]  /*3ce0*/  LOP3.LUT P3, RZ, R6, 0x1, RZ, 0xc0, !PT ;  /* 0x0000000106ff7812 */ /* 0x002fe2000786c0ff */
[----:B--2---:R-:W-:-:S12]  /*3cf0*/  @!P0 BRA `(.L_x_64) ;  /* 0x0000004c00148947 */ /* 0x004fd80003800000 */
.L_x_156:
[----:B------:R-:W-:Y:S05]  /*3d00*/  BRA.U !UP3, `(.L_x_65) ;  /* 0x000000010bf87547 */ /* 0x000fea000b800000 */
[----:B-1----:R-:W-:Y:S01]  /*3d10*/  IMAD.U32 R0, RZ, RZ, UR24 ;  /* 0x00000018ff007e24 */ /* 0x002fe2000f8e00ff */
[----:B------:R-:W-:-:S04]  /*3d20*/  ULEA UR4, UR19, UR20, 0x3 ;  /* 0x0000001413047291 */ /* 0x000fc8000f8e18ff */
[----:B------:R-:W-:Y:S02]  /*3d30*/  LEA R4, R0, R1, 0x2 ;  /* 0x0000000100047211 */ /* 0x000fe400078e10ff */
[----:B------:R-:W-:Y:S01]  /*3d40*/  SHF.L.U32 R0, R3, 0x1f, RZ ;  /* 0x0000001f03007819 */ /* 0x000fe200000006ff */
[----:B------:R-:W-:-:S03]  /*3d50*/  UPLOP3.LUT UP2, UPT, UPT, UPT, UPT, 0x40, 0x4 ;  /* 0x000000000004789c */ /* 0x000fc60003f4e870 */
[----:B------:R-:W5:Y:S01]  /*3d60*/  LDL R4, [R4] ;  /* 0x0000000004047983 */ /* 0x000f620000100800 */
[----:B------:R1:W2:Y:S01]  /*3d70*/  SYNCS.PHASECHK.TRANS64.TRYWAIT P2, [UR4], R0 ;  /* 0x00000000ff0075a7 */ /* 0x0002a20008041104 */
[----:B------:R-:W-:Y:S01]  /*3d80*/  UMOV UR17, UR35 ;  /* 0x0000002300117c82 */ /* 0x000fe20008000000 */
[----:B------:R-:W-:-:S05]  /*3d90*/  UMOV UR4, UR19 ;  /* 0x0000001300047c82 */ /* 0x000fca0008000000 */
.L_x_68:
[----:B------:R-:W-:Y:S01]  /*3da0*/  ULEA UR18, UR4, UR20, 0x3 ;  /* 0x0000001404127291 */ /* 0x000fe2000f8e18ff */
[----:B--234-:R-:W-:Y:S11]  /*3db0*/  @P2 BRA `(.L_x_66) ;  /* 0x00000000000c2947 */ /* 0x01cff60003800000 */
[----:B------:R-:W-:Y:S04]  /*3dc0*/  SHF.L.U32 R5, R3, 0x1f, RZ ;  /* 0x0000001f03057819 */ /* 0x000fe800000006ff */
[----:B------:R-:W2:Y:S02]  /*3dd0*/  SYNCS.PHASECHK.TRANS64.TRYWAIT P0, [UR18], R5 ;  /* 0x00000005ff0075a7 */ /* 0x000ea40008001112 */
[----:B--2---:R-:W-:Y:S05]  /*3de0*/  @!P0 BRA `(.L_x_67) ;  /* 0x0000004800f08947 */ /* 0x004fea0003800000 */
.L_x_66:
[----:B------:R-:W-:Y:S01]  /*3df0*/  UISETP.NE.AND UP0, UPT, UR17, URZ, UPT ;  /* 0x000000ff1100728c */ /* 0x000fe2000bf05270 */
[----:B------:R-:W-:Y:S01]  /*3e00*/  PLOP3.LUT P2, PT, PT, PT, PT, 0x80, 0x8 ;  /* 0x000000000008781c */ /* 0x000fe20003f4f070 */
[----:B------:R-:W-:Y:S01]  /*3e10*/  UIADD3 UR5, UPT, UPT, UR4, 0x1, URZ ;  /* 0x0000000104057890 */ /* 0x000fe2000fffe0ff */
[----:B------:R-:W-:Y:S11]  /*3e20*/  ELECT P1, URZ, PT ;  /* 0x0000000000ff782f */ /* 0x000ff60003820000 */
[----:B------:R-:W-:Y:S02]  /*3e30*/  @!UPT UIADD3 URZ, UPT, UPT, URZ, URZ, URZ ;  /* 0x000000fffffff290 */ /* 0x000fe4000fffe0ff */
[C---:B-----5:R-:W-:Y:S01]  /*3e40*/  @P1 R2UR.BROADCAST UR8, R4.reuse ;  /* 0x00000000040812ca */ /* 0x060fe200008e0000 */
[----:B------:R-:W-:Y:S01]  /*3e50*/  UISETP.NE.AND UP1, UPT, UR5, 0xc, UPT ;  /* 0x0000000c0500788c */ /* 0x000fe2000bf25270 */
[----:B------:R-:W-:Y:S01]  /*3e60*/  PLOP3.LUT P0, PT, PT, PT, UP0, 0x80, 0x8 ;  /* 0x000000000008781c */ /* 0x000fe20003f0f008 */
[----:B------:R-:W-:Y:S02]  /*3e70*/  ULEA UR10, UR4, UR23, 0x9 ;  /* 0x00000017040a7291 */ /* 0x000fe4000f8e48ff */
[----:B------:R-:W-:Y:S02]  /*3e80*/  USEL UR6, URZ, 0x1, UP1 ;  /* 0x00000001ff067887 */ /* 0x000fe40008800000 */
[----:B------:R-:W-:Y:S02]  /*3e90*/  USEL UR19, UR5, URZ, UP1 ;  /* 0x000000ff05137287 */ /* 0x000fe40008800000 */
[----:B------:R-:W-:Y:S02]  /*3ea0*/  ULEA UR14, UR4, UR22, 0x9 ;  /* 0x00000016040e7291 */ /* 0x000fe4000f8e48ff */
[----:B------:R-:W-:Y:S01]  /*3eb0*/  @UP0 ULEA UR5, UR19, UR20, 0x3 ;  /* 0x0000001413050291 */ /* 0x000fe2000f8e18ff */
[----:B------:R-:W-:Y:S01]  /*3ec0*/  LOP3.LUT R3, R3, UR6, RZ, 0x3c, !PT ;  /* 0x0000000603037c12 */ /* 0x000fe2000f8e3cff */
[----:B------:R-:W-:Y:S02]  /*3ed0*/  UIADD3 UR6, UPT, UPT, UR10, 0x2, URZ ;  /* 0x000000020a067890 */ /* 0x000fe4000fffe0ff */
[----:B------:R-:W-:Y:S01]  /*3ee0*/  UIADD3 UR4, UPT, UPT, UR14, 0x2, URZ ;  /* 0x000000020e047890 */ /* 0x000fe2000fffe0ff */
[----:B-1----:R-:W-:Y:S01]  /*3ef0*/  @P0 SHF.L.U32 R0, R3, 0x1f, RZ ;  /* 0x0000001f03000819 */ /* 0x002fe200000006ff */
[----:B------:R-:W-:Y:S01]  /*3f00*/  UIADD3 UR12, UPT, UPT, UR10, 0x4, URZ ;  /* 0x000000040a0c7890 */ /* 0x000fe2000fffe0ff */
[----:B------:R-:W-:Y:S02]  /*3f10*/  UMOV UR11, 0x40004040 ;  /* 0x40004040000b7882 */ /* 0x000fe40000000000 */
[----:B------:R3:W4:Y:S01]  /*3f20*/  @P0 SYNCS.PHASECHK.TRANS64.TRYWAIT P2, [UR5], R0 ;  /* 0x00000000ff0005a7 */ /* 0x0007220008041105 */
[----:B------:R-:W-:Y:S11]  /*3f30*/  ELECT P0, URZ, PT ;  /* 0x0000000000ff782f */ /* 0x000ff60003800000 */
[----:B------:R-:W-:Y:S02]  /*3f40*/  @!UPT UIADD3 URZ, UPT, UPT, URZ, URZ, URZ ;  /* 0x000000fffffff290 */ /* 0x000fe4000fffe0ff */
[C---:B------:R-:W-:Y:S02]  /*3f50*/  @P0 R2UR.BROADCAST UR16, R4.reuse ;  /* 0x00000000041002ca */ /* 0x040fe400008e0000 */
[----:B------:R-:W-:Y:S01]  /*3f60*/  ELECT P0, URZ, PT ;  /* 0x0000000000ff782f */ /* 0x000fe20003800000 */
[----:B------:R-:W-:Y:S01]  /*3f70*/  UMOV UR15, 0x40004040 ;  /* 0x40004040000f7882 */ /* 0x000fe20000000000 */
[----:B------:R-:W-:Y:S01]  /*3f80*/  UMOV UR7, 0x40004040 ;  /* 0x4000404000077882 */ /* 0x000fe20000000000 */
[----:B------:R1:W-:Y:S01]  /*3f90*/  UTCHMMA gdesc[UR14], gdesc[UR10], tmem[UR8], tmem[UR32], idesc[UR33], UP2 ;  /* 0x00ff200a0e0075ea */ /* 0x0003e20009000008 */
[----:B------:R-:W-:Y:S01]  /*3fa0*/  UPLOP3.LUT UP2, UPT, UPT, UPT, UPT, 0x80, 0x8 ;  /* 0x000000000008789c */ /* 0x000fe20003f4f070 */
[----:B------:R-:W-:Y:S01]  /*3fb0*/  UMOV UR5, 0x40004040 ;  /* 0x4000404000057882 */ /* 0x000fe20000000000 */
[----:B------:R-:W-:Y:S01]  /*3fc0*/  UMOV UR13, 0x40004040 ;  /* 0x40004040000d7882 */ /* 0x000fe20000000000 */
[----:B------:R-:W-:Y:S04]  /*3fd0*/  UMOV UR9, 0x40004040 ;  /* 0x4000404000097882 */ /* 0x000fe80000000000 */
[----:B------:R2:W-:Y:S01]  /*3fe0*/  UTCHMMA gdesc[UR4], gdesc[UR6], tmem[UR16], tmem[UR30], idesc[UR31], UPT ;  /* 0x00ff1e06040075ea */ /* 0x0005e2000b800010 */
[----:B-1----:R-:W-:Y:S01]  /*3ff0*/  UIADD3 UR8, UPT, UPT, UR14, 0x4, URZ ;  /* 0x000000040e087890 */ /* 0x002fe2000fffe0ff */
[C---:B------:R-:W-:Y:S02]  /*4000*/  @P0 R2UR.BROADCAST UR15, R4.reuse ;  /* 0x00000000040f02ca */ /* 0x040fe400008e0000 */
[----:B------:R-:W-:Y:S01]  /*4010*/  ELECT P0, URZ, PT ;  /* 0x0000000000ff782f */ /* 0x000fe20003800000 */
[----:B------:R-:W-:Y:S02]  /*4020*/  UIADD3 UR10, UPT, UPT, UR10, 0x6, URZ ;  /* 0x000000060a0a7890 */ /* 0x000fe4000fffe0ff */
[----:B--2---:R-:W-:Y:S10]  /*4030*/  UIADD3 UR6, UPT, UPT, UR14, 0x6, URZ ;  /* 0x000000060e067890 */ /* 0x004ff4000fffe0ff */
[----:B------:R-:W-:Y:S01]  /*4040*/  @P0 R2UR.BROADCAST UR14, R4 ;  /* 0x00000000040e02ca */ /* 0x000fe200008e0000 */
[----:B------:R-:W-:Y:S02]  /*4050*/  UIADD3 UR5, UPT, UPT, UR18, 0x60, URZ ;  /* 0x0000006012057890 */ /* 0x000fe4000fffe0ff */
[----:B------:R-:W-:Y:S01]  /*4060*/  UIADD3 UR4, UPT, UPT, UR17, 0x1, URZ ;  /* 0x0000000111047890 */ /* 0x000fe2000fffe0ff */
[----:B------:R1:W-:Y:S03]  /*4070*/  UTCHMMA gdesc[UR8], gdesc[UR12], tmem[UR15], tmem[UR28], idesc[UR29], UPT ;  /* 0x00ff1c0c080075ea */ /* 0x0003e6000b80000f */
[----:B------:R-:W-:Y:S03]  /*4080*/  UISETP.GT.U32.AND UP0, UPT, UR4, 0x1, UPT ;  /* 0x000000010400788c */ /* 0x000fe6000bf04070 */
[----:B------:R-:W-:Y:S03]  /*4090*/  UMOV UR4, UR19 ;  /* 0x0000001300047c82 */ /* 0x000fe60008000000 */
[----:B------:R3:W-:Y:S01]  /*40a0*/  UTCHMMA gdesc[UR6], gdesc[UR10], tmem[UR14], tmem[UR26], idesc[UR27], UPT ;  /* 0x00ff1a0a060075ea */ /* 0x0007e2000b80000e */
[----:B------:R3:W-:Y:S01]  /*40b0*/  UTCBAR.MULTICAST [UR5], URZ, UR21 ;  /* 0x000000ff050073e9 */ /* 0x0007e20008000815 */
[----:B-1----:R-:W-:Y:S07]  /*40c0*/  UIADD3 UR8, UPT, UPT, UR17, -0x1, URZ ;  /* 0xffffffff11087890 */ /* 0x002fee000fffe0ff */
[----:B------:R-:W-:Y:S01]  /*40d0*/  UMOV UR17, UR8 ;  /* 0x0000000800117c82 */ /* 0x000fe20008000000 */
[----:B------:R-:W-:Y:S05]  /*40e0*/  BRA.U UP0, `(.L_x_68) ;  /* 0xfffffffd002c7547 */ /* 0x000fea000b83ffff */
.L_x_65:
[----:B------:R-:W-:Y:S01]  /*40f0*/  UIADD3 UR4, UPT, UPT, UR24, 0x1, URZ ;  /* 0x0000000118047890 */ /* 0x000fe2000fffe0ff */
[----:B------:R-:W-:Y:S01]  /*4100*/  LOP3.LUT R8, R8, 0x1, RZ, 0x3c, !PT ;  /* 0x0000000108087812 */ /* 0x000fe200078e3cff */
[----:B---3--:R-:W-:Y:S02]  /*4110*/  UIADD3 UR5, UPT, UPT, UR25, 0x110, URZ ;  /* 0x0000011019057890 */ /* 0x008fe4000fffe0ff */
[----:B------:R-:W-:-:S04]  /*4120*/  UISETP.NE.AND UP0, UPT, UR4, 0x2, UPT ;  /* 0x000000020400788c */ /* 0x000fc8000bf05270 */
[----:B------:R-:W-:Y:S02]  /*4130*/  USEL UR6, URZ, 0x1, UP0 ;  /* 0x00000001ff067887 */ /* 0x000fe40008000000 */
[----:B------:R-:W-:Y:S01]  /*4140*/  USEL UR24, UR4, URZ, UP0 ;  /* 0x000000ff04187287 */ /* 0x000fe20008000000 */
[----:B------:R2:W-:Y:S03]  /*4150*/  UTCBAR [UR5], URZ ;  /* 0x000000ff050073e9 */ /* 0x0005e600080000ff */
[----:B------:R-:W-:Y:S01]  /*4160*/  LOP3.LUT R9, R9, UR6, RZ, 0x3c, !PT ;  /* 0x0000000609097c12 */ /* 0x000fe2000f8e3cff */
[----:B------:R-:W-:Y:S07]  /*4170*/  @P3 BRA `(.L_x_69) ;  /* 0xfffffff800a03947 */ /* 0x000fee000383ffff */
[----:B------:R-:W3:Y:S01]  /*4180*/  S2UR UR6, SR_CgaCtaId ;  /* 0x00000000000679c3 */ /* 0x000ee20000008800 */
[----:B------:R-:W-:Y:S01]  /*4190*/  ELECT P0, URZ, PT ;  /* 0x0000000000ff782f */ /* 0x000fe20003800000 */
[----:B-1----:R-:W-:Y:S01]  /*41a0*/  IMAD.MOV.U32 R0, RZ, RZ, 0x1 ;  /* 0x00000001ff007424 */ /* 0x002fe200078e00ff */
[----:B------:R-:W-:Y:S01]  /*41b0*/  UIADD3 UR20, UPT, UPT, UR20, 0x120, URZ ;  /* 0x0000012014147890 */ /* 0x000fe2000fffe0ff */
[----:B------:R-:W-:Y:S01]  /*41c0*/  SHF.L.U32 R3, R9, 0x1f, RZ ;  /* 0x0000001f09037819 */ /* 0x000fe200000006ff */
[----:B------:R-:W-:-:S03]  /*41d0*/  UMOV UR4, 0x40 ;  /* 0x0000004000047882 */ /* 0x000fc60000000000 */
[----:B------:R-:W-:Y:S01]  /*41e0*/  UVIRTCOUNT.DEALLOC.SMPOOL 0x80 ;  /* 0x000000800000784c */ /* 0x000fe20000000000 */
[----:B---3--:R-:W-:Y:S02]  /*41f0*/  ULEA UR6, UR6, UR4, 0x18 ;  /* 0x0000000406067291 */ /* 0x008fe4000f8ec0ff */
[----:B------:R-:W-:-:S07]  /*4200*/  ULEA UR4, UR24, UR20, 0x3 ;  /* 0x0000001418047291 */ /* 0x000fce000f8e18ff */
[----:B------:R1:W-:Y:S02]  /*4210*/  @P0 STS.U8 [UR6+0x1c], R0 ;  /* 0x00001c00ff000988 */ /* 0x0003e40008000006 */
[----:B------:R-:W3:Y:S02]  /*4220*/  SYNCS.PHASECHK.TRANS64.TRYWAIT P0, [UR4], R3 ;  /* 0x00000003ff0075a7 */ /* 0x000ee40008001104 */
[----:B-1-3--:R-:W-:Y:S05]  /*4230*/  @!P0 BRA `(.L_x_70) ;  /* 0x0000004400f48947 */ /* 0x00afea0003800000 */
.L_x_159:
[----:B------:R-:W-:-:S04]  /*4240*/  UIADD3 UR4, UPT, UPT, UR24, 0x1, URZ ;  /* 0x0000000118047890 */ /* 0x000fc8000fffe0ff */
[----:B------:R-:W-:-:S04]  /*4250*/  UISETP.NE.AND UP0, UPT, UR4, 0x2, UPT ;  /* 0x000000020400788c */ /* 0x000fc8000bf05270 */
[----:B--2---:R-:W-:Y:S02]  /*4260*/  USEL UR5, URZ, 0x1, UP0 ;  /* 0x00000001ff057887 */ /* 0x004fe40008000000 */
[----:B------:R-:W-:-:S04]  /*4270*/  USEL UR4, UR4, URZ, UP0 ;  /* 0x000000ff04047287 */ /* 0x000fc80008000000 */
[----:B------:R-:W-:Y:S01]  /*4280*/  ULEA UR4, UR4, UR20, 0x3 ;  /* 0x0000001404047291 */ /* 0x000fe2000f8e18ff */
[----:B-1----:R-:W-:-:S04]  /*4290*/  LOP3.LUT R3, R9, UR5, RZ, 0x3c, !PT ;  /* 0x0000000509037c12 */ /* 0x002fc8000f8e3cff */
[----:B------:R-:W-:-:S04]  /*42a0*/  SHF.L.U32 R3, R3, 0x1f, RZ ;  /* 0x0000001f03037819 */ /* 0x000fc800000006ff */
[----:B------:R-:W1:Y:S02]  /*42b0*/  SYNCS.PHASECHK.TRANS64.TRYWAIT P0, [UR4], R3 ;  /* 0x00000003ff0075a7 */ /* 0x000e640008001104 */
[----:B-1----:R-:W-:Y:S05]  /*42c0*/  @!P0 BRA `(.L_x_71) ;  /* 0x0000004400e88947 */ /* 0x002fea0003800000 */
.L_x_161:
[----:B------:R-:W-:Y:S01]  /*42d0*/  NOP ;  /* 0x0000000000007918 */ /* 0x000fe20000000000 */
[----:B-1----:R-:W1:Y:S01]  /*42e0*/  LDS R0, [UR6+0x14] ;  /* 0x00001406ff007984 */ /* 0x002e620008000800 */
[----:B------:R-:W-:Y:S01]  /*42f0*/  LOP3.LUT R2, R2, 0xffff, RZ, 0xc0, !PT ;  /* 0x0000ffff02027812 */ /* 0x000fe200078ec0ff */
[----:B------:R-:W-:Y:S02]  /*4300*/  IMAD.MOV.U32 R3, RZ, RZ, 0xffff ;  /* 0x0000ffffff037424 */ /* 0x000fe400078e00ff */
[----:B------:R-:W-:Y:S01]  /*4310*/  IMAD.MOV.U32 R5, RZ, RZ, 0x1 ;  /* 0x00000001ff057424 */ /* 0x000fe200078e00ff */
[----:B------:R-:W-:-:S04]  /*4320*/  SHF.R.U32.HI R2, RZ, 0x5, R2 ;  /* 0x00000005ff027819 */ /* 0x000fc80000011602 */
[-C--:B------:R-:W-:Y:S02]  /*4330*/  SHF.L.U32 R3, R3, R2.reuse, RZ ;  /* 0x0000000203037219 */ /* 0x080fe400000006ff */
[----:B------:R-:W-:Y:S02]  /*4340*/  SHF.L.U32 R5, R5, R2, RZ ;  /* 0x0000000205057219 */ /* 0x000fe400000006ff */
[----:B-1----:R-:W-:-:S04]  /*4350*/  LOP3.LUT R0, R0, R3, RZ, 0xc0, !PT ;  /* 0x0000000300007212 */ /* 0x002fc800078ec0ff */
[----:B------:R-:W-:-:S13]  /*4360*/  ISETP.NE.AND P0, PT, R0, R3, PT ;  /* 0x000000030000720c */ /* 0x000fda0003f05270 */
[----:B------:R-:W-:Y:S05]  /*4370*/  @P0 BRA `(.L_x_72) ;  /* 0x00000000005c0947 */ /* 0x000fea0003800000 */
[----:B------:R-:W1:Y:S02]  /*4380*/  LDS R0, [UR6+0x18] ;  /* 0x00001806ff007984 */ /* 0x000e640008000800 */
[----:B-1----:R-:W-:-:S04]  /*4390*/  LOP3.LUT R0, R0, R5, RZ, 0xc0, !PT ;  /* 0x0000000500007212 */ /* 0x002fc800078ec0ff */
[----:B------:R-:W-:-:S13]  /*43a0*/  ISETP.NE.AND P0, PT, R0, R5, PT ;  /* 0x000000050000720c */ /* 0x000fda0003f05270 */
[----:B------:R-:W-:Y:S05]  /*43b0*/  @P0 BRA `(.L_x_73) ;  /* 0x0000000000400947 */ /* 0x000fea0003800000 */
[----:B------:R-:W-:Y:S01]  /*43c0*/  R2UR UR4, R3 ;  /* 0x00000000030472ca */ /* 0x000fe200000e0000 */
[----:B------:R-:W1:Y:S01]  /*43d0*/  S2R R2, SR_LANEID ;  /* 0x0000000000027919 */ /* 0x000e620000000000 */
[----:B------:R-:W-:-:S04]  /*43e0*/  LOP3.LUT R5, RZ, R5, RZ, 0x33, !PT ;  /* 0x00000005ff057212 */ /* 0x000fc800078e33ff */
[----:B------:R-:W2:Y:S07]  /*43f0*/  REDUX UR7, R5 ;  /* 0x00000000050773c4 */ /* 0x000eae0000000000 */
[----:B------:R-:W-:-:S03]  /*4400*/  ULOP3.LUT UR5, URZ, UR4, URZ, 0x33, !UPT ;  /* 0x00000004ff057292 */ /* 0x000fc6000f8e33ff */
[----:B------:R-:W-:Y:S02]  /*4410*/  VOTEU.ANY UR4, UPT, PT ;  /* 0x0000000000047886 */ /* 0x000fe400038e0100 */
[----:B------:R-:W-:Y:S01]  /*4420*/  UFLO.U32 UR4, UR4 ;  /* 0x00000004000472bd */ /* 0x000fe200080e0000 */
[----:B------:R-:W-:-:S04]  /*4430*/  IMAD.U32 R0, RZ, RZ, UR5 ;  /* 0x00000005ff007e24 */ /* 0x000fc8000f8e00ff */
[----:B------:R-:W3:Y:S02]  /*4440*/  REDUX UR8, R0 ;  /* 0x00000000000873c4 */ /* 0x000ee40000000000 */
[----:B------:R1:W-:Y:S02]  /*4450*/  UTCATOMSWS.AND URZ, UR5 ;  /* 0x0000000500ff79e3 */ /* 0x0003e40008000000 */
[----:B-1----:R-:W-:Y:S01]  /*4460*/  ISETP.EQ.U32.AND P0, PT, R2, UR4, PT ;  /* 0x0000000402007c0c */ /* 0x002fe2000bf02070 */
[----:B--2---:R-:W-:Y:S02]  /*4470*/  IMAD.U32 R2, RZ, RZ, UR7 ;  /* 0x00000007ff027e24 */ /* 0x004fe4000f8e00ff */
[----:B---3--:R-:W-:-:S10]  /*4480*/  IMAD.U32 R3, RZ, RZ, UR8 ;  /* 0x00000008ff037e24 */ /* 0x008fd4000f8e00ff */
[----:B------:R1:W-:Y:S04]  /*4490*/  @P0 ATOMS.AND RZ, [UR6+0x14], R3 ;  /* 0x00001403ffff098c */ /* 0x0003e8000a800006 */
[----:B------:R1:W-:Y:S01]  /*44a0*/  @P0 ATOMS.AND RZ, [UR6+0x18], R2 ;  /* 0x00001802ffff098c */ /* 0x0003e2000a800006 */
[----:B------:R-:W-:Y:S05]  /*44b0*/  BRA `(.L_x_74) ;  /* 0x0000000000147947 */ /* 0x000fea0003800000 */
.L_x_73:
[----:B------:R-:W-:Y:S02]  /*44c0*/  MOV R2, 0x44e0 ;  /* 0x000044e000027802 */ /* 0x000fe40000000f00 */
[----:B----45:R-:W-:Y:S05]  /*44d0*/  CALL.REL.NOINC `($__internal_0_$__cuda_sm10x_tcgen05_guardrail_trap_col_being_dealloced_not_returned_by_alloc) ;  /* 0x0000004800607944 */ /* 0x030fea0003c00000 */
[----:B------:R-:W-:Y:S05]  /*44e0*/  BRA `(.L_x_74) ;  /* 0x0000000000087947 */ /* 0x000fea0003800000 */
.L_x_72:
[----:B------:R-:W-:Y:S02]  /*44f0*/  MOV R2, 0x4510 ;  /* 0x0000451000027802 */ /* 0x000fe40000000f00 */
[----:B----45:R-:W-:Y:S05]  /*4500*/  CALL.REL.NOINC `($__internal_2_$__cuda_sm10x_tcgen05_guardrail_trap_unallocated_columns_being_dealloced) ;  /* 0x00000048006c7944 */ /* 0x030fea0003c00000 */
.L_x_74:
[----:B------:R-:W-:Y:S01]  /*4510*/  NOP ;  /* 0x0000000000007918 */ /* 0x000fe20000000000 */
[----:B------:R-:W-:Y:S05]  /*4520*/  EXIT ;  /* 0x000000000000794d */ /* 0x000fea0003800000 */
.L_x_58:
[----:B------:R-:W-:-:S09]  /*4530*/  UISETP.NE.OR UP0, UPT, UR18, 0x3, !UP3 ;  /* 0x000000031200788c */ /* 0x000fd2000df05670 */
[----:B------:R-:W-:Y:S05]  /*4540*/  BRA.U UP0, `(.L_x_75) ;  /* 0x0000001100847547 */ /* 0x000fea000b800000 */
[----:B------:R-:W2:Y:S01]  /*4550*/  LDCU.64 UR4, c[0x0][0x988] ;  /* 0x00013100ff0477ac */ /* 0x000ea20008000a00 */
[----:B------:R-:W3:Y:S01]  /*4560*/  S2UR UR6, SR_CgaCtaId ;  /* 0x00000000000679c3 */ /* 0x000ee20000008800 */
[----:B------:R-:W-:Y:S01]  /*4570*/  HFMA2 R10, -RZ, RZ, 0, 5.9604644775390625e-08 ;  /* 0x00000001ff0a7431 */ /* 0x000fe200000001ff */
[----:B------:R-:W-:Y:S01]  /*4580*/  MOV R8, RZ ;  /* 0x000000ff00087202 */ /* 0x000fe20000000f00 */
[----:B------:R-:W4:Y:S01]  /*4590*/  LDCU UR30, c[0x0][0x370] ;  /* 0x00006e00ff1e77ac */ /* 0x000f220008000800 */
[----:B------:R-:W-:Y:S01]  /*45a0*/  HFMA2 R3, -RZ, RZ, 0, 0.0078125 ;  /* 0x00002000ff037431 */ /* 0x000fe200000001ff */
[----:B------:R-:W1:Y:S03]  /*45b0*/  LDCU.128 UR32, c[0x0][0xc10] ;  /* 0x00018200ff2077ac */ /* 0x000e660008000c00 */
[----:B------:R-:W4:Y:S01]  /*45c0*/  LDC.64 R12, c[0x0][0x348] ;  /* 0x0000d200ff0c7b82 */ /* 0x000f220000000a00 */
[----:B------:R-:W1:Y:S01]  /*45d0*/  LDCU UR27, c[0x0][0x374] ;  /* 0x00006e80ff1b77ac */ /* 0x000e620008000800 */
[----:B------:R-:W4:Y:S01]  /*45e0*/  LDCU.64 UR28, c[0x0][0x990] ;  /* 0x00013200ff1c77ac */ /* 0x000f220008000a00 */
[----:B------:R-:W4:Y:S01]  /*45f0*/  LDCU UR17, c[0x0][0xc0c] ;  /* 0x00018180ff1177ac */ /* 0x000f220008000800 */
[----:B--2---:R-:W-:Y:S01]  /*4600*/  UISETP.NE.U32.AND UP0, UPT, UR4, URZ, UPT ;  /* 0x000000ff0400728c */ /* 0x004fe2000bf05070 */
[----:B------:R-:W2:Y:S01]  /*4610*/  LDCU.128 UR40, c[0x0][0xa80] ;  /* 0x00015000ff2877ac */ /* 0x000ea20008000c00 */
[----:B------:R-:W2:Y:S01]  /*4620*/  LDCU UR48, c[0x0][0xc20] ;  /* 0x00018400ff3077ac */ /* 0x000ea20008000800 */
[----:B------:R-:W2:Y:S01]  /*4630*/  LDCU UR4, c[0x0][0xc30] ;  /* 0x00018600ff0477ac */ /* 0x000ea20008000800 */
[----:B------:R-:W2:Y:S01]  /*4640*/  LDCU.128 UR44, c[0x0][0xa90] ;  /* 0x00015200ff2c77ac */ /* 0x000ea20008000c00 */
[----:B------:R-:W-:Y:S01]  /*4650*/  UMOV UR24, 0x400 ;  /* 0x0000040000187882 */ /* 0x000fe20000000000 */
[----:B-1----:R-:W-:-:S02]  /*4660*/  UIMAD.WIDE.U32 UR8, UR27, UR35, URZ ;  /* 0x000000231b0872a5 */ /* 0x002fc4000f8e00ff */
[----:B---3--:R-:W-:Y:S02]  /*4670*/  ULEA UR24, UR6, UR24, 0x18 ;  /* 0x0000001806187291 */ /* 0x008fe4000f8ec0ff */
[----:B----4-:R-:W-:Y:S02]  /*4680*/  UIMAD.WIDE.U32 UR6, UR30, UR32, URZ ;  /* 0x000000201e0672a5 */ /* 0x010fe4000f8e00ff */
[----:B------:R-:W-:Y:S02]  /*4690*/  UISETP.NE.AND.EX UP5, UPT, UR5, URZ, UPT, UP0 ;  /* 0x000000ff0500728c */ /* 0x000fe4000bfa5300 */
[----:B------:R-:W-:Y:S02]  /*46a0*/  UISETP.NE.U32.AND UP6, UPT, UR28, URZ, UPT ;  /* 0x000000ff1c00728c */ /* 0x000fe4000bfc5070 */
[----:B------:R-:W-:Y:S02]  /*46b0*/  UIADD3 UR31, UPT, UPT, UR24, 0x108, URZ ;  /* 0x00000108181f7890 */ /* 0x000fe4000fffe0ff */
[----:B------:R-:W-:-:S02]  /*46c0*/  UISETP.NE.AND UP0, UPT, UR39, 0x1, UPT ;  /* 0x000000012700788c */ /* 0x000fc4000bf05270 */
[----:B------:R-:W-:Y:S02]  /*46d0*/  UISETP.GE.AND UP2, UPT, UR39, 0x1, UPT ;  /* 0x000000012700788c */ /* 0x000fe4000bf46270 */
[----:B------:R-:W-:Y:S01]  /*46e0*/  UISETP.NE.AND UP0, UPT, UR17, 0x1, UPT ;  /* 0x000000011100788c */ /* 0x000fe2000bf05270 */
[----:B------:R-:W-:Y:S01]  /*46f0*/  UMOV UR6, UR7 ;  /* 0x0000000700067c82 */ /* 0x000fe20008000000 */
[----:B------:R-:W-:Y:S01]  /*4700*/  UMOV UR36, UR9 ;  /* 0x0000000900247c82 */ /* 0x000fe20008000000 */
[----:B------:R-:W-:Y:S02]  /*4710*/  USEL UR38, URZ, 0x1, UP4 ;  /* 0x00000001ff267887 */ /* 0x000fe4000a000000 */
[----:B------:R-:W-:Y:S02]  /*4720*/  UISETP.NE.AND UP2, UPT, UR34, 0x1, UPT ;  /* 0x000000012200788c */ /* 0x000fe4000bf45270 */
[----:B--2---:R-:W-:Y:S01]  /*4730*/  UISETP.NE.AND UP0, UPT, UR40, 0x1, UPT ;  /* 0x000000012800788c */ /* 0x004fe2000bf05270 */
[----:B------:R-:W-:Y:S01]  /*4740*/  UMOV UR26, URZ ;  /* 0x000000ff001a7c82 */ /* 0x000fe20008000000 */
[----:B------:R-:W1:Y:S01]  /*4750*/  LDCU UR49, c[0x0][0xaa0] ;  /* 0x00015400ff3177ac */ /* 0x000e620008000800 */
[----:B------:R-:W-:Y:S01]  /*4760*/  UPLOP3.LUT UP4, UPT, UPT, UPT, UPT, 0x40, 0x4 ;  /* 0x000000000004789c */ /* 0x000fe20003f8e870 */
[----:B------:R-:W2:Y:S01]  /*4770*/  LDCU.64 UR18, c[0x0][0xc28] ;  /* 0x00018500ff1277ac */ /* 0x000ea20008000a00 */
[----:B------:R-:W-:-:S02]  /*4780*/  UISETP.NE.AND.EX UP6, UPT, UR29, URZ, UPT, UP6 ;  /* 0x000000ff1d00728c */ /* 0x000fc4000bfc5360 */
[----:B------:R-:W-:Y:S02]  /*4790*/  UPRMT UR31, URZ, 0x654, UR31 ;  /* 0x00000654ff1f7896 */ /* 0x000fe4000800001f */
[----:B------:R-:W-:Y:S02]  /*47a0*/  USHF.R.U32.HI UR37, URZ, UR33, UR6 ;  /* 0x00000021ff257299 */ /* 0x000fe40008011606 */
[----:B------:R-:W-:Y:S02]  /*47b0*/  USHF.R.U32.HI UR36, URZ, UR48, UR36 ;  /* 0x00000030ff247299 */ /* 0x000fe40008011624 */
[----:B------:R-:W-:Y:S02]  /*47c0*/  UISETP.NE.AND UP3, UPT, UR4, 0x1, UPT ;  /* 0x000000010400788c */ /* 0x000fe4000bf65270 */
[----:B------:R-:W-:Y:S02]  /*47d0*/  UISETP.NE.AND UP2, UPT, UR43, 0x1, UPT ;  /* 0x000000012b00788c */ /* 0x000fe4000bf45270 */
[----:B------:R-:W-:-:S11]  /*47e0*/  UISETP.NE.AND UP0, UPT, UR46, 0x1, UPT ;  /* 0x000000012e00788c */ /* 0x000fd6000bf05270 */
.L_x_84:
[----:B------:R-:W-:Y:S04]  /*47f0*/  SHF.L.U32 R5, R8, 0x1f, RZ ;  /* 0x0000001f08057819 */ /* 0x000fe800000006ff */
[----:B---3--:R-:W3:Y:S02]  /*4800*/  SYNCS.PHASECHK.TRANS64.TRYWAIT P0, [UR24+0x100], R5 ;  /* 0x00010005ff0075a7 */ /* 0x008ee40008001118 */
[----:B---3--:R-:W-:Y:S05]  /*4810*/  @!P0 BRA `(.L_x_76) ;  /* 0x0000004000ac8947 */ /* 0x008fea0003800000 */
.L_x_163:
[----:B---3--:R-:W3:Y:S01]  /*4820*/  LDS.128 R4, [UR24+0x140] ;  /* 0x00014018ff047984 */ /* 0x008ee20008000c00 */
[----:B------:R-:W-:Y:S01]  /*4830*/  UISETP.GE.AND UP0, UPT, UR39, 0x1, UPT ;  /* 0x000000012700788c */ /* 0x000fe2000bf06270 */
[----:B------:R-:W-:Y:S01]  /*4840*/  @!PT LDS RZ, [RZ] ;  /* 0x00000000fffff984 */ /* 0x000fe20000000800 */
[----:B------:R-:W-:Y:S01]  /*4850*/  @!PT LDS RZ, [RZ] ;  /* 0x00000000fffff984 */ /* 0x000fe20000000800 */
[----:B------:R-:W-:Y:S01]  /*4860*/  @!PT LDS RZ, [RZ] ;  /* 0x00000000fffff984 */ /* 0x000fe20000000800 */
[----:B------:R-:W-:Y:S01]  /*4870*/  @!PT LDS RZ, [RZ] ;  /* 0x00000000fffff984 */ /* 0x000fe20000000800 */
[----:B------:R4:W-:Y:S06]  /*4880*/  MEMBAR.ALL.CTA ;  /* 0x0000000000007992 */ /* 0x0009ec0000008000 */
[----:B----4-:R-:W4:Y:S02]  /*4890*/  FENCE.VIEW.ASYNC.S ;  /* 0x00000000000073c6 */ /* 0x010f240000000000 */
[----:B----4-:R-:W-:Y:S01]  /*48a0*/  SYNCS.ARRIVE.TRANS64.RED.A1T0 RZ, [UR31], RZ ;  /* 0x000000ffffff79a7 */ /* 0x010fe2000810041f */
[----:B---3--:R-:W-:Y:S11]  /*48b0*/  LOP3.LUT P0, RZ, R6, 0x1, RZ, 0xc0, !PT ;  /* 0x0000000106ff7812 */ /* 0x008ff6000780c0ff */
[----:B------:R-:W-:Y:S02]  /*48c0*/  @!UPT UIADD3 URZ, UPT, UPT, URZ, URZ, URZ ;  /* 0x000000fffffff290 */ /* 0x000fe4000fffe0ff */
[----:B------:R-:W-:Y:S01]  /*48d0*/  VOTEU.ANY UP2, P0 ;  /* 0x0000000000ff7886 */ /* 0x000fe20000040100 */
[----:B------:R-:W-:Y:S11]  /*48e0*/  PLOP3.LUT P0, PT, PT, PT, UP2, 0x80, 0x8 ;  /* 0x000000000008781c */ /* 0x000ff60003f0f028 */
[----:B------:R-:W-:Y:S02]  /*48f0*/  @!UPT UIADD3 URZ, UPT, UPT, URZ, URZ, URZ ;  /* 0x000000fffffff290 */ /* 0x000fe4000fffe0ff */
[----:B------:R-:W-:Y:S02]  /*4900*/  @P0 MOV R2, R4 ;  /* 0x0000000400020202 */ /* 0x000fe40000000f00 */
[----:B------:R-:W-:Y:S02]  /*4910*/  @P0 LOP3.LUT R0, R5, 0xffff, RZ, 0xc0, !PT ;  /* 0x0000ffff05000812 */ /* 0x000fe400078ec0ff */
[----:B------:R-:W-:Y:S02]  /*4920*/  @P0 R2UR UR5, R2 ;  /* 0x00000000020502ca */ /* 0x000fe400000e0000 */
[----:B------:R-:W-:Y:S11]  /*4930*/  @P0 R2UR UR4, R0 ;  /* 0x00000000000402ca */ /* 0x000ff600000e0000 */
[----:B------:R-:W-:Y:S02]  /*4940*/  @UP2 UMOV UR16, UR5 ;  /* 0x0000000500102c82 */ /* 0x000fe40008000000 */
[----:B------:R-:W-:Y:S01]  /*4950*/  @UP2 UMOV UR15, UR4 ;  /* 0x00000004000f2c82 */ /* 0x000fe20008000000 */
[----:B------:R-:W-:Y:S05]  /*4960*/  BRA.U !UP0, `(.L_x_77) ;  /* 0x0000000108c07547 */ /* 0x000fea000b800000 */
[----:B------:R-:W-:Y:S02]  /*4970*/  UIMAD.WIDE.U32 UR8, UR15, UR35, URZ ;  /* 0x000000230f0872a5 */ /* 0x000fe4000f8e00ff */
[----:B------:R-:W-:Y:S02]  /*4980*/  UP2UR UR14, UPR, URZ, 0x4 ;  /* 0x00000004ff0e7883 */ /* 0x000fe40008000000 */
[----:B------:R-:W-:Y:S02]  /*4990*/  UISETP.NE.AND UP2, UPT, UR34, 0x1, UPT ;  /* 0x000000012200788c */ /* 0x000fe4000bf45270 */
[----:B------:R-:W-:Y:S02]  /*49a0*/  UIMAD.WIDE.U32 UR10, UR16, UR32, URZ ;  /* 0x00000020100a72a5 */ /* 0x000fe4000f8e00ff */
[----:B------:R-:W-:Y:S02]  /*49b0*/  USEL UR4, UR27, UR36, !UP2 ;  /* 0x000000241b047287 */ /* 0x000fe4000d000000 */
[----:B------:R-:W-:Y:S02]  /*49c0*/  UISETP.NE.AND UP0, UPT, UR17, 0x1, UPT ;  /* 0x000000011100788c */ /* 0x000fe4000bf05270 */
[----:B------:R-:W-:Y:S02]  /*49d0*/  UP2UR UR22, UPR, URZ, 0x2 ;  /* 0x00000002ff167883 */ /* 0x000fe40008000000 */
[----:B------:R-:W-:Y:S02]  /*49e0*/  UISETP.NE.AND UP1, UPT, UR39, 0x1, UPT ;  /* 0x000000012700788c */ /* 0x000fe4000bf25270 */
[----:B--2---:R-:W-:Y:S02]  /*49f0*/  UIMAD.WIDE.U32 UR12, UR4, UR18, URZ ;  /* 0x00000012040c72a5 */ /* 0x004fe4000f8e00ff */
[----:B------:R-:W-:Y:S01]  /*4a00*/  USEL UR7, UR30, UR37, !UP0 ;  /* 0x000000251e077287 */ /* 0x000fe2000c000000 */
[----:B------:R-:W-:Y:S02]  /*4a10*/  UMOV UR5, UR9 ;  /* 0x0000000900057c82 */ /* 0x000fe40008000000 */
[----:B------:R-:W-:Y:S02]  /*4a20*/  USHF.R.U32.HI UR6, URZ, UR48, UR5 ;  /* 0x00000030ff067299 */ /* 0x000fe40008011605 */
[----:B------:R-:W-:Y:S02]  /*4a30*/  UIMAD.WIDE.U32 UR20, UR7, UR18, URZ ;  /* 0x00000012071472a5 */ /* 0x000fe4000f8e00ff */
[----:B------:R-:W-:Y:S02]  /*4a40*/  USEL UR6, UR15, UR6, !UP2 ;  /* 0x000000060f067287 */ /* 0x000fe4000d000000 */
[----:B------:R-:W-:Y:S01]  /*4a50*/  UISETP.NE.AND UP2, UPT, UR14, URZ, UPT ;  /* 0x000000ff0e00728c */ /* 0x000fe2000bf45270 */
[----:B------:R-:W-:Y:S01]  /*4a60*/  UMOV UR5, UR11 ;  /* 0x0000000b00057c82 */ /* 0x000fe20008000000 */
[----:B------:R-:W-:Y:S02]  /*4a70*/  UIMAD.WIDE.U32 UR10, UR6, UR18, URZ ;  /* 0x00000012060a72a5 */ /* 0x000fe4000f8e00ff */
[----:B------:R-:W-:Y:S03]  /*4a80*/  USHF.R.U32.HI UR8, URZ, UR33, UR5 ;  /* 0x00000021ff087299 */ /* 0x000fe60008011605 */
[----:B------:R-:W-:Y:S02]  /*4a90*/  UMOV UR5, UR13 ;  /* 0x0000000d00057c82 */ /* 0x000fe40008000000 */
[----:B------:R-:W-:Y:S03]  /*4aa0*/  @UP1 USHF.R.U32.HI UR4, URZ, UR19, UR5 ;  /* 0x00000013ff041299 */ /* 0x000fe60008011605 */
[----:B------:R-:W-:Y:S01]  /*4ab0*/  UMOV UR5, UR21 ;  /* 0x0000001500057c82 */ /* 0x000fe20008000000 */
[----:B------:R-:W-:Y:S02]  /*4ac0*/  UIMAD UR4, UR39, UR4, URZ ;  /* 0x00000004270472a4 */ /* 0x000fe4000f8e02ff */
[----:B------:R-:W-:Y:S02]  /*4ad0*/  @UP1 USHF.R.U32.HI UR7, URZ, UR19, UR5 ;  /* 0x00000013ff071299 */ /* 0x000fe40008011605 */
[----:B------:R-:W-:Y:S02]  /*4ae0*/  USEL UR5, UR16, UR8, !UP0 ;  /* 0x0000000810057287 */ /* 0x000fe4000c000000 */
[----:B------:R-:W-:Y:S02]  /*4af0*/  UIMAD UR8, UR39, UR7, URZ ;  /* 0x00000007270872a4 */ /* 0x000fe4000f8e02ff */
[----:B------:R-:W-:Y:S03]  /*4b00*/  UISETP.GE.AND UP0, UPT, UR6, UR4, UPT ;  /* 0x000000040600728c */ /* 0x000fe6000bf06270 */
[----:B------:R-:W-:Y:S01]  /*4b10*/  UMOV UR4, UR11 ;  /* 0x0000000b00047c82 */ /* 0x000fe20008000000 */
[----:B------:R-:W-:Y:S02]  /*4b20*/  UISETP.GE.OR UP0, UPT, UR5, UR8, UP0 ;  /* 0x000000080500728c */ /* 0x000fe40008706670 */
[----:B------:R-:W-:Y:S02]  /*4b30*/  USHF.R.U32.HI UR4, URZ, UR19, UR4 ;  /* 0x00000013ff047299 */ /* 0x000fe40008011604 */
[----:B------:R-:W-:Y:S02]  /*4b40*/  UIMAD.WIDE.U32 UR8, UR5, UR18, URZ ;  /* 0x00000012050872a5 */ /* 0x000fe4000f8e00ff */
[----:B------:R-:W-:Y:S04]  /*4b50*/  USEL UR10, UR6, UR4, !UP1 ;  /* 0x00000004060a7287 */ /* 0x000fe8000c800000 */
[----:B------:R-:W-:Y:S01]  /*4b60*/  UIADD3 UR11, UPT, UPT, -UR10, URZ, URZ ;  /* 0x000000ff0a0b7290 */ /* 0x000fe2000fffe1ff */
[----:B------:R-:W-:Y:S02]  /*4b70*/  @!UP0 UMOV UR4, UR9 ;  /* 0x0000000900048c82 */ /* 0x000fe40008000000 */
[----:B------:R-:W-:Y:S02]  /*4b80*/  @!UP0 USHF.R.U32.HI UR4, URZ, UR19, UR4 ;  /* 0x00000013ff048299 */ /* 0x000fe40008011604 */
[----:B------:R-:W-:Y:S02]  /*4b90*/  UIMAD UR8, UR39, UR11, UR6 ;  /* 0x0000000b270872a4 */ /* 0x000fe4000f8e0206 */
[----:B------:R-:W-:Y:S02]  /*4ba0*/  @!UP0 USEL UR4, UR5, UR4, !UP1 ;  /* 0x0000000405048287 */ /* 0x000fe4000c800000 */
[----:B------:R-:W-:Y:S02]  /*4bb0*/  UISETP.NE.AND UP1, UPT, UR22, URZ, UPT ;  /* 0x000000ff1600728c */ /* 0x000fe4000bf25270 */
[----:B------:R-:W-:Y:S02]  /*4bc0*/  @!UP0 UIMAD UR8, UR7, UR8, UR4 ;  /* 0x00000008070882a4 */ /* 0x000fe4000f8e0204 */
[----:B------:R-:W-:Y:S02]  /*4bd0*/  @!UP0 UIADD3 UR9, UPT, UPT, UR10, -UR4, URZ ;  /* 0x800000040a098290 */ /* 0x000fe4000fffe0ff */
[----:B------:R-:W-:Y:S02]  /*4be0*/  UIADD3 UR4, UPT, UPT, -UR5, URZ, URZ ;  /* 0x000000ff05047290 */ /* 0x000fe4000fffe1ff */
[----:B------:R-:W-:Y:S02]  /*4bf0*/  UIADD3 UR7, UPT, UPT, -UR6, URZ, URZ ;  /* 0x000000ff06077290 */ /* 0x000fe4000fffe1ff */
[----:B------:R-:W-:Y:S02]  /*4c00*/  @!UP0 UIMAD UR6, UR9, UR39, UR5 ;  /* 0x00000027090682a4 */ /* 0x000fe4000f8e0205 */
[----:B------:R-:W-:Y:S02]  /*4c10*/  UIMAD UR16, UR17, UR4, UR16 ;  /* 0x00000004111072a4 */ /* 0x000fe4000f8e0210 */
[----:B------:R-:W-:Y:S01]  /*4c20*/  UIMAD UR15, UR34, UR7, UR15 ;  /* 0x00000007220f72a4 */ /* 0x000fe2000f8e020f */
[----:B------:R-:W-:Y:S02]  /*4c30*/  @!UP0 UMOV UR5, UR8 ;  /* 0x0000000800058c82 */ /* 0x000fe40008000000 */
[----:B------:R-:W-:Y:S02]  /*4c40*/  UIMAD UR16, UR5, UR17, UR16 ;  /* 0x00000011051072a4 */ /* 0x000fe4000f8e0210 */
[----:B------:R-:W-:Y:S11]  /*4c50*/  UIMAD UR15, UR6, UR34, UR15 ;  /* 0x00000022060f72a4 */ /* 0x000ff6000f8e020f */
[----:B------:R-:W-:Y:S01]  /*4c60*/  @!UPT UIADD3 URZ, UPT, UPT, URZ, URZ, URZ ;  /* 0x000000fffffff290 */ /* 0x000fe2000fffe0ff */
.L_x_77:
[----:B------:R-:W3:Y:S01]  /*4c70*/  @!UP3 LDCU.128 UR8, c[0x0][0xc10] ;  /* 0x00018200ff08b7ac */ /* 0x000ee20008000c00 */
[----:B------:R-:W-:Y:S04]  /*4c80*/  ISETP.NE.U32.AND P1, PT, RZ, UR28, PT ;  /* 0x0000001cff007c0c */ /* 0x000fe8000bf25070 */
[----:B------:R-:W-:Y:S01]  /*4c90*/  ISETP.NE.AND.EX P1, PT, RZ, UR29, PT, P1 ;  /* 0x0000001dff007c0c */ /* 0x000fe2000bf25310 */
[----:B------:R-:W4:Y:S01]  /*4ca0*/  @!UP3 LDCU UR5, c[0x0][0xc0c] ;  /* 0x00018180ff05b7ac */ /* 0x000f220008000800 */
[----:B------:R-:W-:Y:S02]  /*4cb0*/  USHF.L.U32 UR25, UR23, 0x6, URZ ;  /* 0x0000000617197899 */ /* 0x000fe400080006ff */
[----:B---3--:R-:W-:Y:S07]  /*4cc0*/  UIMAD.WIDE.U32 UR6, UR16, UR8, URZ ;  /* 0x00000008100672a5 */ /* 0x008fee000f8e00ff */
[----:B------:R-:W-:Y:S01]  /*4cd0*/  @!UP3 UMOV UR4, UR7 ;  /* 0x000000070004bc82 */ /* 0x000fe20008000000 */
[----:B----4-:R-:W-:Y:S02]  /*4ce0*/  @!UP3 UISETP.NE.AND UP0, UPT, UR5, 0x1, UPT ;  /* 0x000000010500b88c */ /* 0x010fe4000bf05270 */
[----:B------:R-:W-:Y:S02]  /*4cf0*/  @!UP3 USHF.R.U32.HI UR4, URZ, UR9, UR4 ;  /* 0x00000009ff04b299 */ /* 0x000fe40008011604 */
[----:B------:R-:W-:Y:S02]  /*4d00*/  UIMAD.WIDE.U32 UR6, UR15, UR11, URZ ;  /* 0x0000000b0f0672a5 */ /* 0x000fe4000f8e00ff */
[----:B------:R-:W-:Y:S02]  /*4d10*/  @!UP3 USEL UR8, UR16, UR4, !UP0 ;  /* 0x000000041008b287 */ /* 0x000fe4000c000000 */
[----:B------:R-:W-:Y:S03]  /*4d20*/  @!UP3 UISETP.NE.AND UP0, UPT, UR10, 0x1, UPT ;  /* 0x000000010a00b88c */ /* 0x000fe6000bf05270 */
[----:B------:R-:W-:Y:S02]  /*4d30*/  @!UP3 UMOV UR6, UR7 ;  /* 0x000000070006bc82 */ /* 0x000fe40008000000 */
[----:B------:R-:W3:Y:S02]  /*4d40*/  @!UP3 LDCU UR4, c[0x0][0xc20] ;  /* 0x00018400ff04b7ac */ /* 0x000ee40008000800 */
[----:B---3--:R-:W-:Y:S04]  /*4d50*/  @!UP3 USHF.R.U32.HI UR6, URZ, UR4, UR6 ;  /* 0x00000004ff06b299 */ /* 0x008fe80008011606 */
[----:B------:R-:W-:Y:S04]  /*4d60*/  @!UP3 USEL UR6, UR15, UR6, !UP0 ;  /* 0x000000060f06b287 */ /* 0x000fe8000c000000 */
[----:B------:R-:W-:Y:S02]  /*4d70*/  @!UP3 UIADD3 UR4, UPT, UPT, -UR8, UR6, URZ ;  /* 0x000000060804b290 */ /* 0x000fe4000fffe1ff */
[----:B------:R-:W-:Y:S02]  /*4d80*/  @!UP3 UIADD3 UR6, UPT, UPT, UR8, -UR6, URZ ;  /* 0x800000060806b290 */ /* 0x000fe4000fffe0ff */
[----:B------:R-:W-:Y:S02]  /*4d90*/  @!UP3 UIMAD UR16, UR4, UR5, UR16 ;  /* 0x000000050410b2a4 */ /* 0x000fe4000f8e0210 */
[----:B------:R-:W-:Y:S01]  /*4da0*/  @!UP3 UIMAD UR15, UR6, UR10, UR15 ;  /* 0x0000000a060fb2a4 */ /* 0x000fe2000f8e020f */
[----:B------:R-:W-:Y:S11]  /*4db0*/  BRA.U UP4, `(.L_x_78) ;  /* 0x0000000104107547 */ /* 0x000ff6000b800000 */
[----:B------:R-:W-:Y:S04]  /*4dc0*/  MOV R0, UR38 ;  /* 0x0000002600007c02 */ /* 0x000fe80008000f00 */
[----:B------:R-:W-:Y:S04]  /*4dd0*/  SHF.L.U32 R9, R0, 0x1f, RZ ;  /* 0x0000001f00097819 */ /* 0x000fe800000006ff */
[----:B------:R-:W3:Y:S02]  /*4de0*/  SYNCS.PHASECHK.TRANS64.TRYWAIT P2, [UR24+0xf8], R9 ;  /* 0x0000f809ff0075a7 */ /* 0x000ee40008041118 */
[----:B---3--:R-:W-:Y:S05]  /*4df0*/  @!P2 BRA `(.L_x_79) ;  /* 0x0000003c004ca947 */ /* 0x008fea0003800000 */
.L_x_78:
[----:B------:R-:W-:Y:S05]  /*4e00*/  BRA.U !UP6, `(.L_x_80) ;  /* 0x000000010e387547 */ /* 0x000fea000b800000 */
[----:B------:R-:W-:Y:S01]  /*4e10*/  UPLOP3.LUT UP1, UPT, UPT, UPT, UP5, 0x80, 0x8 ;  /* 0x000000000008789c */ /* 0x000fe20003f2f050 */
[----:B---3--:R-:W-:Y:S01]  /*4e20*/  HFMA2 R0, -RZ, RZ, 0, 5.9604644775390625e-08 ;  /* 0x00000001ff007431 */ /* 0x008fe200000001ff */
[----:B------:R-:W3:Y:S01]  /*4e30*/  LDCU.64 UR8, c[0x0][0x358] ;  /* 0x00006b00ff0877ac */ /* 0x000ee20008000a00 */
[----:B------:R-:W-:Y:S03]  /*4e40*/  IMAD.MOV.U32 R60, RZ, RZ, 0x1 ;  /* 0x00000001ff3c7424 */ /* 0x000fe600078e00ff */
[----:B------:R-:W-:Y:S05]  /*4e50*/  PLOP3.LUT P2, PT, PT, PT, UP1, 0x80, 0x8 ;  /* 0x000000000008781c */ /* 0x000fea0003f4f018 */
[----:B------:R-:W4:Y:S01]  /*4e60*/  @UP1 LDCU.64 UR4, c[0x0][0x988] ;  /* 0x00013100ff0417ac */ /* 0x000f220008000a00 */
[----:B------:R-:W-:Y:S07]  /*4e70*/  @UP1 UIMAD UR6, UR53, UR28, URZ ;  /* 0x0000001c350612a4 */ /* 0x000fee000f8e02ff */
[----:B------:R-:W-:Y:S01]  /*4e80*/  @!P2 PRMT R60, R0, 0x7610, R60 ;  /* 0x00007610003ca816 */ /* 0x000fe2000000003c */
[----:B----4-:R-:W-:Y:S06]  /*4e90*/  @UP1 UIMAD.WIDE UR4, UR6, 0x4, UR4 ;  /* 0x00000004060418a5 */ /* 0x010fec000f8e0204 */
[----:B------:R-:W-:Y:S01]  /*4ea0*/  IMAD.U32 R14, RZ, RZ, UR4 ;  /* 0x00000004ff0e7e24 */ /* 0x000fe2000f8e00ff */
[----:B------:R-:W-:Y:S04]  /*4eb0*/  MOV R15, UR5 ;  /* 0x00000005000f7c02 */ /* 0x000fe80008000f00 */
[----:B------:R-:W4:Y:S01]  /*4ec0*/  @!UP1 LDCU UR4, c[0x0][0x980] ;  /* 0x00013000ff0497ac */ /* 0x000f220008000800 */
[----:B---3-5:R3:W5:Y:S02]  /*4ed0*/  @P2 LDG.E R27, desc[UR8][R14.64] ;  /* 0x000000080e1b2981 */ /* 0x028764000c1e1900 */
[----:B---34-:R-:W-:Y:S07]  /*4ee0*/  @!P2 IMAD.U32 R27, RZ, RZ, UR4 ;  /* 0x00000004ff1bae24 */ /* 0x018fee000f8e00ff */
.L_x_80:
[----:B-----5:R-:W-:Y:S01]  /*4ef0*/  @!P1 FSETP.EQ.AND P3, PT, R27, RZ, PT ;  /* 0x000000ff1b00920b */ /* 0x020fe20003f62000 */
[----:B------:R-:W-:Y:S01]  /*4f00*/  @!UPT UIADD3 URZ, UPT, UPT, URZ, URZ, URZ ;  /* 0x000000fffffff290 */ /* 0x000fe2000fffe0ff */
[----:B------:R-:W-:Y:S11]  /*4f10*/  @!P1 BRA `(.L_x_81) ;  /* 0x0000000000149947 */ /* 0x000ff60003800000 */
[----:B------:R-:W-:Y:S02]  /*4f20*/  LOP3.LUT P1, RZ, R60, 0xff, RZ, 0xc0, !PT ;  /* 0x000000ff3cff7812 */ /* 0x000fe4000782c0ff */
[----:B------:R-:W-:Y:S04]  /*4f30*/  PLOP3.LUT P3, PT, PT, PT, UP1, 0x80, 0x8 ;  /* 0x000000000008781c */ /* 0x000fe80003f6f018 */
[----:B------:R-:W-:Y:S07]  /*4f40*/  PLOP3.LUT P3, PT, P3, PT, PT, 0x8, 0x80 ;  /* 0x000000000080781c */ /* 0x000fee0001f6e170 */
[----:B------:R-:W-:Y:S11]  /*4f50*/  @P1 FSETP.EQ.AND P3, PT, R27, RZ, PT ;  /* 0x000000ff1b00120b */ /* 0x000ff60003f62000 */
[----:B------:R-:W-:Y:S02]  /*4f60*/  @!UPT UIADD3 URZ, UPT, UPT, URZ, URZ, URZ ;  /* 0x000000fffffff290 */ /* 0x000fe4000fffe0ff */
.L_x_81:
[----:B------:R-:W-:Y:S01]  /*4f70*/  ULEA UR7, UR26, UR24, 0x3 ;  /* 0x000000181a077291 */ /* 0x000fe2000f8e18ff */
[----:B---3--:R-:W-:Y:S01]  /*4f80*/  SHF.L.U32 R9, R10, 0x1f, RZ ;  /* 0x0000001f0a097819 */ /* 0x008fe200000006ff */
[----:B------:R-:W-:Y:S02]  /*4f90*/  USHF.L.U32 UR11, UR51, 0x6, URZ ;  /* 0x00000006330b7899 */ /* 0x000fe400080006ff */
[----:B------:R-:W-:Y:S02]  /*4fa0*/  UISETP.NE.AND UP0, UPT, UR40, 0x1, UPT ;  /* 0x000000012800788c */ /* 0x000fe4000bf05270 */
[----:B------:R-:W-:Y:S01]  /*4fb0*/  UIMAD.WIDE.U32 UR4, UR11, UR41, URZ ;  /* 0x000000290b0472a5 */ /* 0x000fe2000f8e00ff */
[----:B------:R-:W-:Y:S02]  /*4fc0*/  ELECT P2, URZ, PT ;  /* 0x0000000000ff782f */ /* 0x000fe40003840000 */
[----:B------:R-:W3:Y:S02]  /*4fd0*/  SYNCS.PHASECHK.TRANS64.TRYWAIT P1, [UR7+0xd8], R9 ;  /* 0x0000d809ff0075a7 */ /* 0x000ee40008021107 */
[----:B------:R-:W-:Y:S02]  /*4fe0*/  PLOP3.LUT P2, PT, P3, P2, PT, 0xf2, 0x2f ;  /* 0x00000000002f781c */ /* 0x000fe40001f45e72 */
[----:B------:R-:W-:Y:S02]  /*4ff0*/  UMOV UR4, UR5 ;  /* 0x0000000500047c82 */ /* 0x000fe40008000000 */
[----:B------:R-:W-:Y:S04]  /*5000*/  USHF.R.U32.HI UR4, URZ, UR42, UR4 ;  /* 0x0000002aff047299 */ /* 0x000fe80008011604 */
[----:B------:R-:W-:Y:S02]  /*5010*/  USEL UR12, UR11, UR4, !UP0 ;  /* 0x000000040b0c7287 */ /* 0x000fe4000c000000 */
[----:B------:R-:W-:Y:S02]  /*5020*/  UISETP.NE.AND UP0, UPT, UR43, 0x1, UPT ;  /* 0x000000012b00788c */ /* 0x000fe4000bf05270 */
[----:B------:R-:W-:Y:S02]  /*5030*/  UIMAD.WIDE.U32 UR4, UR12, UR44, URZ ;  /* 0x0000002c0c0472a5 */ /* 0x000fe4000f8e00ff */
[----:B------:R-:W-:Y:S01]  /*5040*/  UIADD3 UR6, UPT, UPT, -UR12, URZ, URZ ;  /* 0x000000ff0c067290 */ /* 0x000fe2000fffe1ff */
[----:B------:R-:W-:Y:S03]  /*5050*/  @!P2 IMAD.MOV.U32 R0, RZ, 0x20, RZ ;  /* 0x00000020ff00a824 */ /* 0x000fe600078e00ff */
[----:B------:R-:W-:Y:S01]  /*5060*/  UIMAD UR11, UR40, UR6, UR11 ;  /* 0x00000006280b72a4 */ /* 0x000fe2000f8e020b */
[----:B------:R-:W-:Y:S01]  /*5070*/  @!P2 IMAD.MOV.U32 R0, RZ, 0x400, R0 ;  /* 0x00000400ff00a824 */ /* 0x000fe200078e0000 */
[----:B------:R-:W-:Y:S02]  /*5080*/  UMOV UR4, UR5 ;  /* 0x0000000500047c82 */ /* 0x000fe40008000000 */
[----:B------:R-:W-:Y:S04]  /*5090*/  USHF.R.U32.HI UR4, URZ, UR45, UR4 ;  /* 0x0000002dff047299 */ /* 0x000fe80008011604 */
[----:B------:R-:W-:Y:S02]  /*50a0*/  USEL UR13, UR12, UR4, !UP0 ;  /* 0x000000040c0d7287 */ /* 0x000fe4000c000000 */
[----:B------:R-:W-:Y:S02]  /*50b0*/  UISETP.NE.AND UP0, UPT, UR46, 0x1, UPT ;  /* 0x000000012e00788c */ /* 0x000fe4000bf05270 */
[----:B------:R-:W-:Y:S07]  /*50c0*/  UIMAD.WIDE.U32 UR4, UR13, UR47, URZ ;  /* 0x0000002f0d0472a5 */ /* 0x000fee000f8e00ff */
[----:B------:R-:W-:Y:S02]  /*50d0*/  UMOV UR4, UR5 ;  /* 0x0000000500047c82 */ /* 0x000fe40008000000 */
[----:B-1----:R-:W-:Y:S04]  /*50e0*/  USHF.R.U32.HI UR4, URZ, UR49, UR4 ;  /* 0x00000031ff047299 */ /* 0x002fe80008011604 */
[----:B------:R-:W-:Y:S02]  /*50f0*/  USEL UR14, UR13, UR4, !UP0 ;  /* 0x000000040d0e7287 */ /* 0x000fe4000c000000 */
[----:B------:R-:W-:Y:S02]  /*5100*/  UIADD3 UR4, UPT, UPT, -UR13, URZ, URZ ;  /* 0x000000ff0d047290 */ /* 0x000fe4000fffe1ff */
[----:B------:R-:W-:Y:S02]  /*5110*/  UIADD3 UR5, UPT, UPT, -UR14, URZ, URZ ;  /* 0x000000ff0e057290 */ /* 0x000fe4000fffe1ff */
[----:B------:R-:W-:Y:S02]  /*5120*/  UIMAD UR12, UR43, UR4, UR12 ;  /* 0x000000042b0c72a4 */ /* 0x000fe4000f8e020c */
[----:B------:R-:W-:Y:S01]  /*5130*/  UIMAD UR13, UR46, UR5, UR13 ;  /* 0x000000052e0d72a4 */ /* 0x000fe2000f8e020d */
[----:B---3--:R-:W-:Y:S11]  /*5140*/  @!P1 BRA `(.L_x_82) ;  /* 0x0000003800909947 */ /* 0x008ff60003800000 */
.L_x_166:
[----:B------:R-:W3:Y:S01]  /*5150*/  S2UR UR50, SR_CgaCtaId ;  /* 0x00000000003279c3 */ /* 0x000ee20000008800 */
[----:B------:R-:W-:Y:S01]  /*5160*/  @!P2 R2UR UR4, R0 ;  /* 0x000000000004a2ca */ /* 0x000fe200000e0000 */
[----:B------:R-:W-:Y:S01]  /*5170*/  VOTEU.ALL UP0, P2 ;  /* 0x0000000000ff7886 */ /* 0x000fe20001000000 */
[----:B-1----:R-:W-:Y:S02]  /*5180*/  @!P2 IADD3 R2, P1, PT, R12, 0x680, RZ ;  /* 0x000006800c02a810 */ /* 0x002fe40007f3e0ff */
[----:B------:R-:W-:Y:S02]  /*5190*/  @P0 SHF.R.U32.HI R4, RZ, 0x10, R5 ;  /* 0x00000010ff040819 */ /* 0x000fe40000011605 */
[----:B------:R-:W-:Y:S01]  /*51a0*/  @!P2 R2UR UR6, R2 ;  /* 0x000000000206a2ca */ /* 0x000fe200000e0000 */
[----:B------:R-:W-:Y:S01]  /*51b0*/  @!P2 IMAD.X R0, RZ, RZ, R13, P1 ;  /* 0x000000ffff00a224 */ /* 0x000fe200008e060d */
[----:B------:R-:W-:Y:S01]  /*51c0*/  @!UP0 ULEA UR5, UR26, UR24, 0xd ;  /* 0x000000181a058291 */ /* 0x000fe2000f8e68ff */
[----:B------:R-:W-:Y:S03]  /*51d0*/  @P0 R2UR UR53, R4 ;  /* 0x00000000043502ca */ /* 0x000fe600000e0000 */
[----:B------:R-:W-:Y:S02]  /*51e0*/  @!UP0 UIADD3 UR8, UPT, UPT, UR5, 0x400, URZ ;  /* 0x0000040005088890 */ /* 0x000fe4000fffe0ff */
[----:B------:R-:W-:Y:S01]  /*51f0*/  @!UP0 UPRMT UR22, UR4, 0x5410, URZ ;  /* 0x0000541004168896 */ /* 0x000fe200080000ff */
[----:B------:R-:W-:Y:S01]  /*5200*/  @!P2 R2UR UR4, R0 ;  /* 0x000000000004a2ca */ /* 0x000fe200000e0000 */
[----:B------:R-:W-:Y:S01]  /*5210*/  UIADD3 UR5, UPT, UPT, UR26, 0x1, URZ ;  /* 0x000000011a057890 */ /* 0x000fe2000fffe0ff */
[----:B------:R-:W-:Y:S02]  /*5220*/  @!P2 IMAD.MOV.U32 R0, RZ, RZ, 0x2000 ;  /* 0x00002000ff00a424 */ /* 0x000fe400078e00ff */
[----:B------:R-:W-:Y:S01]  /*5230*/  IMAD.U32 R14, RZ, RZ, UR6 ;  /* 0x00000006ff0e7e24 */ /* 0x000fe2000f8e00ff */
[----:B------:R-:W-:Y:S04]  /*5240*/  UISETP.NE.AND UP0, UPT, UR5, 0x3, UPT ;  /* 0x000000030500788c */ /* 0x000fe8000bf05270 */
[----:B------:R-:W-:Y:S01]  /*5250*/  @!P2 R2UR UR20, R14 ;  /* 0x000000000e14a2ca */ /* 0x000fe200000e0000 */
[----:B------:R-:W-:Y:S02]  /*5260*/  USEL UR5, UR5, URZ, UP0 ;  /* 0x000000ff05057287 */ /* 0x000fe40008000000 */
[----:B------:R-:W-:Y:S01]  /*5270*/  USEL UR23, URZ, 0x1, UP0 ;  /* 0x00000001ff177887 */ /* 0x000fe20008000000 */
[----:B------:R-:W-:Y:S01]  /*5280*/  IMAD.U32 R15, RZ, RZ, UR4 ;  /* 0x00000004ff0f7e24 */ /* 0x000fe2000f8e00ff */
[----:B------:R-:W-:Y:S01]  /*5290*/  UIADD3 UR4, UPT, UPT, UR7, 0xc0, URZ ;  /* 0x000000c007047890 */ /* 0x000fe2000fffe0ff */
[----:B------:R-:W-:Y:S03]  /*52a0*/  VOTEU.ALL UP0, P2 ;  /* 0x0000000000ff7886 */ /* 0x000fe60001000000 */
[----:B------:R-:W-:Y:S01]  /*52b0*/  @!P2 R2UR UR21, R15 ;  /* 0x000000000f15a2ca */ /* 0x000fe200000e0000 */
[----:B---3--:R-:W-:Y:S01]  /*52c0*/  UPRMT UR6, UR50, 0x654, UR4 ;  /* 0x0000065432067896 */ /* 0x008fe20008000004 */
[----:B------:R-:W-:Y:S01]  /*52d0*/  LOP3.LUT R10, R10, UR23, RZ, 0x3c, !PT ;  /* 0x000000170a0a7c12 */ /* 0x000fe2000f8e3cff */
[----:B------:R-:W-:Y:S01]  /*52e0*/  @!UP0 UMOV UR9, UR4 ;  /* 0x0000000400098c82 */ /* 0x000fe20008000000 */
[----:B------:R-:W-:Y:S01]  /*52f0*/  @!UP0 UMOV UR10, UR25 ;  /* 0x00000019000a8c82 */ /* 0x000fe20008000000 */
[----:B------:R-:W-:Y:S01]  /*5300*/  ULEA UR4, UR5, UR24, 0x3 ;  /* 0x0000001805047291 */ /* 0x000fe2000f8e18ff */
[----:B------:R-:W-:Y:S07]  /*5310*/  SHF.L.U32 R9, R10, 0x1f, RZ ;  /* 0x0000001f0a097819 */ /* 0x000fee00000006ff */
[----:B------:R1:W-:Y:S01]  /*5320*/  @!UP0 UTMALDG.5D.IM2COL [UR8], [UR20], UR22 ;  /* 0x00000008140083b4 */ /* 0x0003e20008060016 */
[----:B------:R1:W-:Y:S01]  /*5330*/  @!P2 SYNCS.ARRIVE.TRANS64.RED.A0TR RZ, [UR7+0xc0], R0 ;  /* 0x0000c000ffffa9a7 */ /* 0x0003e20008300407 */
[----:B------:R-:W-:Y:S01]  /*5340*/  SYNCS.ARRIVE.TRANS64.RED.A1T0 RZ, [UR6], RZ ;  /* 0x000000ffffff79a7 */ /* 0x000fe20008100406 */
[----:B------:R-:W3:Y:S02]  /*5350*/  SYNCS.PHASECHK.TRANS64.TRYWAIT P1, [UR4+0xd8], R9 ;  /* 0x0000d809ff0075a7 */ /* 0x000ee40008021104 */
[----:B-1-3--:R-:W-:Y:S05]  /*5360*/  @!P1 BRA `(.L_x_83) ;  /* 0x0000003800209947 */ /* 0x00afea0003800000 */
.L_x_168:
[----:B------:R-:W3:Y:S01]  /*5370*/  S2UR UR50, SR_CgaCtaId ;  /* 0x00000000003279c3 */ /* 0x000ee20000008800 */
[----:B------:R-:W-:Y:S01]  /*5380*/  UIADD3 UR6, UPT, UPT, UR5, 0x1, URZ ;  /* 0x0000000105067890 */ /* 0x000fe2000fffe0ff */
[----:B-1----:R-:W-:Y:S01]  /*5390*/  @!P2 IMAD.MOV.U32 R0, RZ, 0x20, RZ ;  /* 0x00000020ff00a824 */ /* 0x002fe200078e00ff */
[----:B------:R-:W-:Y:S01]  /*53a0*/  UPLOP3.LUT UP4, UPT, UPT, UPT, UPT, 0x80, 0x8 ;  /* 0x000000000008789c */ /* 0x000fe20003f8f070 */
[----:B------:R-:W-:Y:S01]  /*53b0*/  @!P2 IADD3 R2, P0, PT, R12, 0x680, RZ ;  /* 0x000006800c02a810 */ /* 0x000fe20007f1e0ff */
[----:B------:R-:W-:Y:S01]  /*53c0*/  UISETP.NE.AND UP0, UPT, UR6, 0x3, UPT ;  /* 0x000000030600788c */ /* 0x000fe2000bf05270 */
[----:B------:R-:W-:Y:S01]  /*53d0*/  @!P2 IMAD.MOV.U32 R0, RZ, 0x400, R0 ;  /* 0x00000400ff00a824 */ /* 0x000fe200078e0000 */
[----:B------:R-:W-:Y:S02]  /*53e0*/  R2UR UR23, R64 ;  /* 0x00000000401772ca */ /* 0x000fe400000e0000 */
[----:B------:R-:W-:Y:S01]  /*53f0*/  USEL UR26, UR6, URZ, UP0 ;  /* 0x000000ff061a7287 */ /* 0x000fe20008000000 */
[----:B------:R-:W-:Y:S01]  /*5400*/  R2UR UR22, R65 ;  /* 0x00000000411672ca */ /* 0x000fe200000e0000 */
[----:B------:R-:W-:Y:S01]  /*5410*/  USEL UR21, URZ, 0x1, UP0 ;  /* 0x00000001ff157887 */ /* 0x000fe20008000000 */
[----:B------:R-:W-:Y:S01]  /*5420*/  @!P2 R2UR UR6, R0 ;  /* 0x000000000006a2ca */ /* 0x000fe200000e0000 */
[----:B------:R-:W-:Y:S01]  /*5430*/  VOTEU.ALL UP0, P2 ;  /* 0x0000000000ff7886 */ /* 0x000fe20001000000 */
[----:B------:R-:W-:Y:S01]  /*5440*/  @!P2 IMAD.X R0, RZ, RZ, R13, P0 ;  /* 0x000000ffff00a224 */ /* 0x000fe200000e060d */
[----:B------:R-:W-:Y:S02]  /*5450*/  LOP3.LUT R8, R8, 0x1, RZ, 0x3c, !PT ;  /* 0x0000000108087812 */ /* 0x000fe400078e3cff */
[----:B------:R-:W-:Y:S01]  /*5460*/  LOP3.LUT R10, R10, UR21, RZ, 0x3c, !PT ;  /* 0x000000150a0a7c12 */ /* 0x000fe2000f8e3cff */
[----:B------:R-:W-:Y:S02]  /*5470*/  @!UP0 ULEA UR5, UR5, UR24, 0xd ;  /* 0x0000001805058291 */ /* 0x000fe4000f8e68ff */
[----:B------:R-:W-:Y:S02]  /*5480*/  @!UP0 UIADD3 UR10, UPT, UPT, UR25, 0x20, URZ ;  /* 0x00000020190a8890 */ /* 0x000fe4000fffe0ff */
[----:B------:R-:W-:Y:S02]  /*5490*/  @!UP0 UIADD3 UR8, UPT, UPT, UR5, 0x400, URZ ;  /* 0x0000040005088890 */ /* 0x000fe4000fffe0ff */
[----:B------:R-:W-:Y:S01]  /*54a0*/  UIADD3 UR23, UPT, UPT, UR15, UR23, URZ ;  /* 0x000000170f177290 */ /* 0x000fe2000fffe0ff */
[----:B------:R-:W-:Y:S01]  /*54b0*/  @!P2 R2UR UR5, R0 ;  /* 0x000000000005a2ca */ /* 0x000fe200000e0000 */
[----:B------:R-:W-:Y:S01]  /*54c0*/  @!UP0 UPRMT UR20, UR6, 0x5410, URZ ;  /* 0x0000541006148896 */ /* 0x000fe200080000ff */
[----:B------:R-:W-:Y:S01]  /*54d0*/  @!P2 R2UR UR6, R2 ;  /* 0x000000000206a2ca */ /* 0x000fe200000e0000 */
[----:B------:R-:W-:Y:S01]  /*54e0*/  VOTEU.ALL UP0, P2 ;  /* 0x0000000000ff7886 */ /* 0x000fe20001000000 */
[----:B------:R-:W-:Y:S09]  /*54f0*/  UIADD3 UR51, UPT, UPT, UR16, UR22, URZ ;  /* 0x0000001610337290 */ /* 0x000ff2000fffe0ff */
[----:B------:R-:W-:Y:S01]  /*5500*/  IMAD.U32 R5, RZ, RZ, UR5 ;  /* 0x00000005ff057e24 */ /* 0x000fe2000f8e00ff */
[----:B------:R-:W-:Y:S01]  /*5510*/  UIADD3 UR5, UPT, UPT, UR4, 0xc0, URZ ;  /* 0x000000c004057890 */ /* 0x000fe2000fffe0ff */
[----:B------:R-:W-:Y:S03]  /*5520*/  IMAD.U32 R4, RZ, RZ, UR6 ;  /* 0x00000006ff047e24 */ /* 0x000fe6000f8e00ff */
[----:B------:R-:W-:Y:S02]  /*5530*/  @!P2 R2UR UR7, R5 ;  /* 0x000000000507a2ca */ /* 0x000fe400000e0000 */
[----:B------:R-:W-:Y:S01]  /*5540*/  @!P2 R2UR UR6, R4 ;  /* 0x000000000406a2ca */ /* 0x000fe200000e0000 */
[----:B------:R-:W-:Y:S01]  /*5550*/  @!UP0 UMOV UR9, UR5 ;  /* 0x0000000500098c82 */ /* 0x000fe20008000000 */
[----:B---3--:R-:W-:Y:S11]  /*5560*/  UPRMT UR5, UR50, 0x654, UR5 ;  /* 0x0000065432057896 */ /* 0x008ff60008000005 */
[----:B------:R3:W-:Y:S01]  /*5570*/  @!UP0 UTMALDG.5D.IM2COL [UR8], [UR6], UR20 ;  /* 0x00000008060083b4 */ /* 0x0007e20008060014 */
[----:B------:R3:W-:Y:S01]  /*5580*/  @!P2 SYNCS.ARRIVE.TRANS64.RED.A0TR RZ, [UR4+0xc0], R3 ;  /* 0x0000c003ffffa9a7 */ /* 0x0007e20008300404 */
[----:B------:R-:W-:Y:S01]  /*5590*/  SYNCS.ARRIVE.TRANS64.RED.A1T0 RZ, [UR5], RZ ;  /* 0x000000ffffff79a7 */ /* 0x000fe20008100405 */
[----:B------:R-:W-:Y:S05]  /*55a0*/  BRA.U UP2, `(.L_x_84) ;  /* 0xfffffff102907547 */ /* 0x000fea000b83ffff */
[----:B------:R-:W-:Y:S01]  /*55b0*/  UIADD3 UR24, UPT, UPT, UR24, 0xd8, URZ ;  /* 0x000000d818187890 */ /* 0x000fe2000fffe0ff */
[----:B---3--:R-:W-:-:S03]  /*55c0*/  SHF.L.U32 R3, R10, 0x1f, RZ ;  /* 0x0000001f0a037819 */ /* 0x008fc600000006ff */
[----:B------:R-:W-:-:S09]  /*55d0*/  ULEA UR4, UR26, UR24, 0x3 ;  /* 0x000000181a047291 */ /* 0x000fd2000f8e18ff */
[----:B------:R-:W1:Y:S02]  /*55e0*/  SYNCS.PHASECHK.TRANS64.TRYWAIT P0, [UR4], R3 ;  /* 0x00000003ff0075a7 */ /* 0x000e640008001104 */
[----:B-1----:R-:W-:Y:S05]  /*55f0*/  @!P0 BRA `(.L_x_85) ;  /* 0x0000003400948947 */ /* 0x002fea0003800000 */
.L_x_170:
        /* <DEDUP_REMOVED lines=9> */
.L_x_172:
        /* <DEDUP_REMOVED lines=8> */
.L_x_87:
[----:B-1----:R1:W3:Y:S02]  /*5710*/  SYNCS.PHASECHK.TRANS64.TRYWAIT P0, [R0+URZ], R3 ;  /* 0x00000003000075a7 */ /* 0x0022e400080011ff */
[----:B---3--:R-:W-:Y:S05]  /*5720*/  @!P0 NANOSLEEP.SYNCS 0x989680 ;  /* 0x009896800000895d */ /* 0x008fea0003900000 */
[----:B------:R-:W3:Y:S02]  /*5730*/  @!P0 SYNCS.PHASECHK.TRANS64 P0, [R0+URZ], R3 ;  /* 0x00000003000085a7 */ /* 0x000ee400080010ff */
[----:B--23--:R-:W-:Y:S05]  /*5740*/  @P0 EXIT ;  /* 0x000000000000094d */ /* 0x00cfea0003800000 */
[----:B------:R-:W-:Y:S05]  /*5750*/  BRA `(.L_x_87) ;  /* 0xfffffffc00ec7947 */ /* 0x000fea000383ffff */
.L_x_75:
[----:B------:R-:W-:-:S06]  /*5760*/  UISETP.GE.AND UP0, UPT, UR18, 0x4, UPT ;  /* 0x000000041200788c */ /* 0x000fcc000bf06270 */
[----:B------:R-:W-:-:S13]  /*5770*/  PLOP3.LUT P0, PT, PT, PT, UP0, 0x80, 0x8 ;  /* 0x000000000008781c */ /* 0x000fda0003f0f008 */
[----:B-1----:R-:W-:Y:S05]  /*5780*/  @!P0 EXIT ;  /* 0x000000000000894d */ /* 0x002fea0003800000 */
[----:B------:R-:W1:Y:S08]  /*5790*/  S2UR UR4, SR_CgaCtaId ;  /* 0x00000000000479c3 */ /* 0x000e700000008800 */
[----:B------:R-:W-:Y:S01]  /*57a0*/  BAR.SYNC.DEFER_BLOCKING 0x6, 0xa0 ;  /* 0x0182800000007b1d */ /* 0x000fe20000010000 */
[C---:B------:R-:W-:Y:S01]  /*57b0*/  IMAD.SHL.U32 R4, R59.reuse, 0x20, RZ ;  /* 0x000000203b047824 */ /* 0x040fe200078e00ff */
[----:B------:R-:W-:Y:S01]  /*57c0*/  SHF.R.U32.HI R7, RZ, 0x2, R59 ;  /* 0x00000002ff077819 */ /* 0x000fe2000001163b */
[C---:B------:R-:W-:Y:S01]  /*57d0*/  IMAD.SHL.U32 R58, R59.reuse, 0x4, RZ ;  /* 0x000000043b3a7824 */ /* 0x040fe200078e00ff */
[C---:B------:R-:W-:Y:S01]  /*57e0*/  R2P PR, R59.reuse, 0x6 ;  /* 0x000000063b007804 */ /* 0x040fe20000000000 */
[C---:B------:R-:W-:Y:S01]  /*57f0*/  IMAD.SHL.U32 R5, R59.reuse, 0x10, RZ ;  /* 0x000000103b057824 */ /* 0x040fe200078e00ff */
[----:B------:R-:W-:Y:S01]  /*5800*/  UMOV UR49, 0x400 ;  /* 0x0000040000317882 */ /* 0x000fe20000000000 */
[C---:B------:R-:W-:Y:S01]  /*5810*/  LOP3.LUT R3, R4.reuse, 0xe0, RZ, 0xc0, !PT ;  /* 0x000000e004037812 */ /* 0x040fe200078ec0ff */
[----:B------:R-:W2:Y:S01]  /*5820*/  LDC.64 R54, c[0x0][0x9b0] ;  /* 0x00026c00ff367b82 */ /* 0x000ea20000000a00 */
[----:B------:R-:W-:Y:S01]  /*5830*/  LOP3.LUT R4, R4, 0x100, RZ, 0xc0, !PT ;  /* 0x0000010004047812 */ /* 0x000fe200078ec0ff */
[----:B------:R-:W-:Y:S01]  /*5840*/  IMAD.U32 R23, R59, 0x10000, RZ ;  /* 0x000100003b177824 */ /* 0x000fe200078e00ff */
[----:B------:R-:W-:Y:S01]  /*5850*/  LOP3.LUT R58, R3, 0x1c, R58, 0xf8, !PT ;  /* 0x0000001c033a7812 */ /* 0x000fe200078ef83a */
[----:B------:R-:W-:Y:S01]  /*5860*/  IMAD.MOV.U32 R68, RZ, RZ, 0x8 ;  /* 0x00000008ff447424 */ /* 0x000fe200078e00ff */
[----:B------:R-:W-:Y:S01]  /*5870*/  LOP3.LUT R5, R4, 0x600, R5, 0xf8, !PT ;  /* 0x0000060004057812 */ /* 0x000fe200078ef805 */
[----:B------:R-:W-:Y:S01]  /*5880*/  IMAD.MOV.U32 R67, RZ, RZ, 0x10 ;  /* 0x00000010ff437424 */ /* 0x000fe200078e00ff */
[----:B------:R-:W-:Y:S01]  /*5890*/  LOP3.LUT R58, R58, 0x4, R7, 0x78, !PT ;  /* 0x000000043a3a7812 */ /* 0x000fe200078e7807 */
[----:B------:R-:W3:Y:S01]  /*58a0*/  LDC.64 R52, c[0x0][0x9a8] ;  /* 0x00026a00ff347b82 */ /* 0x000ee20000000a00 */
[----:B------:R-:W-:Y:S01]  /*58b0*/  LOP3.LUT R59, R59, 0x60, RZ, 0xc0, !PT ;  /* 0x000000603b3b7812 */ /* 0x000fe200078ec0ff */
[----:B------:R-:W-:Y:S01]  /*58c0*/  IMAD.MOV.U32 R22, RZ, RZ, RZ ;  /* 0x000000ffff167224 */ /* 0x000fe200078e00ff */
[----:B------:R-:W-:-:S02]  /*58d0*/  LOP3.LUT R58, R5, R58, RZ, 0xfc, !PT ;  /* 0x0000003a053a7212 */ /* 0x000fc400078efcff */
[----:B------:R-:W-:Y:S02]  /*58e0*/  CS2R R56, SRZ ;  /* 0x0000000000387805 */ /* 0x000fe4000001ff00 */
[----:B------:R-:W-:Y:S01]  /*58f0*/  LOP3.LUT R23, R23, 0x600000, RZ, 0xc0, !PT ;  /* 0x0060000017177812 */ /* 0x000fe200078ec0ff */
[----:B------:R-:W4:Y:S01]  /*5900*/  LDCU UR63, c[0x0][0x370] ;  /* 0x00006e00ff3f77ac */ /* 0x000f220008000800 */
[----:B------:R-:W-:Y:S02]  /*5910*/  SEL R68, R68, 0xfffffff8, !P1 ;  /* 0xfffffff844447807 */ /* 0x000fe40004800000 */
[----:B------:R-:W-:Y:S01]  /*5920*/  SEL R67, R67, 0xfffffff0, !P2 ;  /* 0xfffffff043437807 */ /* 0x000fe20005000000 */
[----:B-1----:R-:W-:Y:S01]  /*5930*/  ULEA UR49, UR4, UR49, 0x18 ;  /* 0x0000003104317291 */ /* 0x002fe2000f8ec0ff */
[----:B------:R-:W1:Y:S01]  /*5940*/  LDCU.64 UR4, c[0x0][0x990] ;  /* 0x00013200ff0477ac */ /* 0x000e620008000a00 */
[----:B------:R-:W2:Y:S07]  /*5950*/  LDCU UR48, c[0x0][0xc0c] ;  /* 0x00018180ff3077ac */ /* 0x000eae0008000800 */
[----:B------:R-:W4:Y:S01]  /*5960*/  LDS R2, [UR49+0x150] ;  /* 0x00015031ff027984 */ /* 0x000f220008000800 */
[----:B------:R-:W2:Y:S01]  /*5970*/  LDCU UR38, c[0x0][0xc30] ;  /* 0x00018600ff2677ac */ /* 0x000ea20008000800 */
[----:B------:R-:W2:Y:S01]  /*5980*/  LDCU.64 UR60, c[0x0][0x988] ;  /* 0x00013100ff3c77ac */ /* 0x000ea20008000a00 */
[----:B------:R-:W2:Y:S01]  /*5990*/  LDCU.64 UR46, c[0x0][0xc28] ;  /* 0x00018500ff2e77ac */ /* 0x000ea20008000a00 */
[----:B-1----:R-:W-:Y:S01]  /*59a0*/  IMAD.U32 R63, RZ, RZ, UR4 ;  /* 0x00000004ff3f7e24 */ /* 0x002fe2000f8e00ff */
[----:B------:R-:W-:Y:S01]  /*59b0*/  UIADD3 UR4, UPT, UPT, UR49, 0x400, URZ ;  /* 0x0000040031047890 */ /* 0x000fe2000fffe0ff */
[----:B------:R-:W-:Y:S01]  /*59c0*/  IMAD.U32 R62, RZ, RZ, UR5 ;  /* 0x00000005ff3e7e24 */ /* 0x000fe2000f8e00ff */
[----:B------:R-:W1:Y:S04]  /*59d0*/  LDCU.128 UR56, c[0x0][0xc10] ;  /* 0x00018200ff3877ac */ /* 0x000e680008000c00 */
[----:B------:R-:W-:Y:S01]  /*59e0*/  IMAD.U32 R0, RZ, RZ, UR4 ;  /* 0x00000004ff007e24 */ /* 0x000fe2000f8e00ff */
[----:B------:R-:W1:Y:S01]  /*59f0*/  LDCU UR62, c[0x0][0x374] ;  /* 0x00006e80ff3e77ac */ /* 0x000e620008000800 */
[----:B------:R-:W-:Y:S01]  /*5a00*/  UMOV UR55, 0x1 ;  /* 0x0000000100377882 */ /* 0x000fe20000000000 */
[----:B------:R-:W-:Y:S01]  /*5a10*/  UMOV UR50, URZ ;  /* 0x000000ff00327c82 */ /* 0x000fe20008000000 */
[----:B------:R-:W-:Y:S01]  /*5a20*/  UMOV UR54, URZ ;  /* 0x000000ff00367c82 */ /* 0x000fe20008000000 */
[----:B------:R-:W-:Y:S01]  /*5a30*/  UMOV UR52, URZ ;  /* 0x000000ff00347c82 */ /* 0x000fe20008000000 */
[C---:B----4-:R-:W-:Y:S01]  /*5a40*/  VIADD R3, R2.reuse, 0x40 ;  /* 0x0000004002037836 */ /* 0x050fe20000000000 */
[----:B------:R-:W-:-:S04]  /*5a50*/  LOP3.LUT R2, R2, 0xffff, RZ, 0xc0, !PT ;  /* 0x0000ffff02027812 */ /* 0x000fc800078ec0ff */
[----:B------:R-:W-:-:S05]  /*5a60*/  LOP3.LUT R3, R3, 0xffff, RZ, 0xc0, !PT ;  /* 0x0000ffff03037812 */ /* 0x000fca00078ec0ff */
[----:B-123--:R4:W-:Y:S02]  /*5a70*/  STL.64 [R1], R2 ;  /* 0x0000000201007387 */ /* 0x00e9e40000100a00 */
.L_x_118:
[----:B----4-:R-:W-:Y:S04]  /*5a80*/  SHF.L.U32 R3, R56, 0x1f, RZ ;  /* 0x0000001f38037819 */ /* 0x010fe800000006ff */
[----:B-1----:R-:W1:Y:S02]  /*5a90*/  SYNCS.PHASECHK.TRANS64.TRYWAIT P0, [UR49+0x100], R3 ;  /* 0x00010003ff0075a7 */ /* 0x002e640008001131 */
[----:B-1----:R-:W-:Y:S05]  /*5aa0*/  @!P0 BRA `(.L_x_88) ;  /* 0x0000003000988947 */ /* 0x002fea0003800000 */
.L_x_174:
[----:B------:R-:W2:Y:S01]  /*5ab0*/  LDS.128 R4, [UR49+0x140] ;  /* 0x00014031ff047984 */ /* 0x000ea20008000c00 */
[----:B------:R-:W-:Y:S01]  /*5ac0*/  UIADD3 UR4, UPT, UPT, UR49, 0x108, URZ ;  /* 0x0000010831047890 */ /* 0x000fe2000fffe0ff */
[----:B------:R-:W-:Y:S01]  /*5ad0*/  IMAD R2, R22, 0x4, R1 ;  /* 0x0000000416027824 */ /* 0x000fe200078e0201 */
[----:B------:R-:W-:Y:S01]  /*5ae0*/  UISETP.GE.AND UP0, UPT, UR39, 0x1, UPT ;  /* 0x000000012700788c */ /* 0x000fe2000bf06270 */
[----:B------:R-:W-:Y:S01]  /*5af0*/  @!PT LDS RZ, [RZ] ;  /* 0x00000000fffff984 */ /* 0x000fe20000000800 */
[----:B------:R-:W-:Y:S01]  /*5b00*/  @!PT LDS RZ, [RZ] ;  /* 0x00000000fffff984 */ /* 0x000fe20000000800 */
[----:B------:R-:W-:Y:S01]  /*5b10*/  @!PT LDS RZ, [RZ] ;  /* 0x00000000fffff984 */ /* 0x000fe20000000800 */
[----:B------:R-:W-:Y:S01]  /*5b20*/  @!PT LDS RZ, [RZ] ;  /* 0x00000000fffff984 */ /* 0x000fe20000000800 */
[----:B------:R3:W-:Y:S06]  /*5b30*/  MEMBAR.ALL.CTA ;  /* 0x0000000000007992 */ /* 0x0007ec0000008000 */
[----:B---3--:R-:W3:Y:S01]  /*5b40*/  FENCE.VIEW.ASYNC.S ;  /* 0x00000000000073c6 */ /* 0x008ee20000000000 */
[----:B------:R-:W-:Y:S09]  /*5b50*/  UPRMT UR4, URZ, 0x654, UR4 ;  /* 0x00000654ff047896 */ /* 0x000ff20008000004 */
[----:B---3--:R-:W-:Y:S01]  /*5b60*/  SYNCS.ARRIVE.TRANS64.RED.A1T0 RZ, [UR4], RZ ;  /* 0x000000ffffff79a7 */ /* 0x008fe20008100404 */
[----:B------:R-:W5:Y:S01]  /*5b70*/  LDL R2, [R2] ;  /* 0x0000000002027983 */ /* 0x000f620000100800 */
[----:B--2---:R-:W-:Y:S11]  /*5b80*/  LOP3.LUT P0, RZ, R6, 0x1, RZ, 0xc0, !PT ;  /* 0x0000000106ff7812 */ /* 0x004ff6000780c0ff */
[----:B------:R-:W-:Y:S02]  /*5b90*/  @!UPT UIADD3 URZ, UPT, UPT, URZ, URZ, URZ ;  /* 0x000000fffffff290 */ /* 0x000fe4000fffe0ff */
[----:B------:R-:W-:Y:S01]  /*5ba0*/  VOTEU.ANY UP1, P0 ;  /* 0x0000000000ff7886 */ /* 0x000fe20000020100 */
[----:B------:R-:W-:Y:S01]  /*5bb0*/  PLOP3.LUT P0, PT, PT, PT, UP1, 0x80, 0x8 ;  /* 0x000000000008781c */ /* 0x000fe20003f0f018 */
[----:B------:R-:W-:Y:S06]  /*5bc0*/  UP2UR UR4, UPR, URZ, 0x2 ;  /* 0x00000002ff047883 */ /* 0x000fec0008000000 */
[----:B------:R-:W-:Y:S06]  /*5bd0*/  IMAD.U32 R75, RZ, RZ, UR4 ;  /* 0x00000004ff4b7e24 */ /* 0x000fec000f8e00ff */
[----:B-1----:R-:W-:Y:S02]  /*5be0*/  @P0 MOV R3, R4 ;  /* 0x0000000400030202 */ /* 0x002fe40000000f00 */
[----:B------:R-:W-:Y:S02]  /*5bf0*/  @P0 LOP3.LUT R0, R5, 0xffff, RZ, 0xc0, !PT ;  /* 0x0000ffff05000812 */ /* 0x000fe400078ec0ff */
[----:B------:R-:W-:Y:S02]  /*5c00*/  @P0 R2UR UR5, R3 ;  /* 0x00000000030502ca */ /* 0x000fe400000e0000 */
[----:B------:R-:W-:Y:S11]  /*5c10*/  @P0 R2UR UR4, R0 ;  /* 0x00000000000402ca */ /* 0x000ff600000e0000 */
[----:B------:R-:W-:Y:S02]  /*5c20*/  @UP1 UMOV UR37, UR5 ;  /* 0x0000000500251c82 */ /* 0x000fe40008000000 */
[----:B------:R-:W-:Y:S01]  /*5c30*/  @UP1 UMOV UR36, UR4 ;  /* 0x0000000400241c82 */ /* 0x000fe20008000000 */
[----:B------:R-:W-:Y:S05]  /*5c40*/  BRA.U !UP0, `(.L_x_89) ;  /* 0x0000000108cc7547 */ /* 0x000fea000b800000 */
[----:B------:R-:W1:Y:S01]  /*5c50*/  LDCU UR9, c[0x0][0xc20] ;  /* 0x00018400ff0977ac */ /* 0x000e620008000800 */
[----:B------:R-:W-:Y:S02]  /*5c60*/  UIMAD.WIDE.U32 UR4, UR62, UR59, URZ ;  /* 0x0000003b3e0472a5 */ /* 0x000fe4000f8e00ff */
[----:B------:R-:W-:Y:S02]  /*5c70*/  UIMAD.WIDE.U32 UR6, UR63, UR56, URZ ;  /* 0x000000383f0672a5 */ /* 0x000fe4000f8e00ff */
[----:B------:R-:W-:Y:S02]  /*5c80*/  UIMAD.WIDE.U32 UR10, UR36, UR59, URZ ;  /* 0x0000003b240a72a5 */ /* 0x000fe4000f8e00ff */
[----:B------:R-:W-:Y:S02]  /*5c90*/  UISETP.NE.AND UP0, UPT, UR58, 0x1, UPT ;  /* 0x000000013a00788c */ /* 0x000fe4000bf05270 */
[----:B------:R-:W-:Y:S02]  /*5ca0*/  UISETP.NE.AND UP1, UPT, UR48, 0x1, UPT ;  /* 0x000000013000788c */ /* 0x000fe4000bf25270 */
[----:B------:R-:W-:Y:S02]  /*5cb0*/  UISETP.NE.AND UP2, UPT, UR39, 0x1, UPT ;  /* 0x000000012700788c */ /* 0x000fe4000bf45270 */
[----:B------:R-:W-:Y:S01]  /*5cc0*/  UIMAD.WIDE.U32 UR12, UR37, UR56, URZ ;  /* 0x00000038250c72a5 */ /* 0x000fe2000f8e00ff */
[----:B------:R-:W-:Y:S01]  /*5cd0*/  UMOV UR4, UR5 ;  /* 0x0000000500047c82 */ /* 0x000fe20008000000 */
[----:B------:R-:W-:Y:S01]  /*5ce0*/  UMOV UR6, UR11 ;  /* 0x0000000b00067c82 */ /* 0x000fe20008000000 */
[----:B-1----:R-:W-:Y:S03]  /*5cf0*/  USHF.R.U32.HI UR8, URZ, UR9, UR4 ;  /* 0x00000009ff087299 */ /* 0x002fe60008011604 */
[----:B------:R-:W-:Y:S02]  /*5d00*/  UMOV UR4, UR7 ;  /* 0x0000000700047c82 */ /* 0x000fe40008000000 */
[----:B------:R-:W-:Y:S02]  /*5d10*/  USHF.R.U32.HI UR5, URZ, UR57, UR4 ;  /* 0x00000039ff057299 */ /* 0x000fe40008011604 */
[----:B------:R-:W-:Y:S02]  /*5d20*/  USEL UR4, UR62, UR8, !UP0 ;  /* 0x000000083e047287 */ /* 0x000fe4000c000000 */
[----:B------:R-:W-:Y:S02]  /*5d30*/  USHF.R.U32.HI UR8, URZ, UR9, UR6 ;  /* 0x00000009ff087299 */ /* 0x000fe40008011606 */
[----:B------:R-:W-:Y:S02]  /*5d40*/  UIMAD.WIDE.U32 UR6, UR4, UR46, URZ ;  /* 0x0000002e040672a5 */ /* 0x000fe4000f8e00ff */
[----:B------:R-:W-:Y:S02]  /*5d50*/  USEL UR9, UR63, UR5, !UP1 ;  /* 0x000000053f097287 */ /* 0x000fe4000c800000 */
[----:B------:R-:W-:Y:S02]  /*5d60*/  USEL UR8, UR36, UR8, !UP0 ;  /* 0x0000000824087287 */ /* 0x000fe4000c000000 */
[----:B------:R-:W-:Y:S01]  /*5d70*/  UIMAD.WIDE.U32 UR10, UR9, UR46, URZ ;  /* 0x0000002e090a72a5 */ /* 0x000fe2000f8e00ff */
[----:B------:R-:W-:Y:S01]  /*5d80*/  UMOV UR6, UR7 ;  /* 0x0000000700067c82 */ /* 0x000fe20008000000 */
[----:B------:R-:W-:Y:S01]  /*5d90*/  UMOV UR5, UR13 ;  /* 0x0000000d00057c82 */ /* 0x000fe20008000000 */
[----:B------:R-:W-:Y:S02]  /*5da0*/  @UP2 USHF.R.U32.HI UR4, URZ, UR47, UR6 ;  /* 0x0000002fff042299 */ /* 0x000fe40008011606 */
[----:B------:R-:W-:Y:S02]  /*5db0*/  USHF.R.U32.HI UR5, URZ, UR57, UR5 ;  /* 0x00000039ff057299 */ /* 0x000fe40008011605 */
[----:B------:R-:W-:Y:S02]  /*5dc0*/  UIMAD UR4, UR39, UR4, URZ ;  /* 0x00000004270472a4 */ /* 0x000fe4000f8e02ff */
[----:B------:R-:W-:Y:S02]  /*5dd0*/  USEL UR5, UR37, UR5, !UP1 ;  /* 0x0000000525057287 */ /* 0x000fe4000c800000 */
[----:B------:R-:W-:Y:S01]  /*5de0*/  UISETP.GE.AND UP0, UPT, UR8, UR4, UPT ;  /* 0x000000040800728c */ /* 0x000fe2000bf06270 */
[----:B------:R-:W-:Y:S01]  /*5df0*/  UMOV UR6, UR11 ;  /* 0x0000000b00067c82 */ /* 0x000fe20008000000 */
[----:B------:R-:W-:Y:S02]  /*5e00*/  UIMAD.WIDE.U32 UR10, UR8, UR46, URZ ;  /* 0x0000002e080a72a5 */ /* 0x000fe4000f8e00ff */
[----:B------:R-:W-:Y:S04]  /*5e10*/  @UP2 USHF.R.U32.HI UR9, URZ, UR47, UR6 ;  /* 0x0000002fff092299 */ /* 0x000fe80008011606 */
[----:B------:R-:W-:Y:S01]  /*5e20*/  UIMAD UR6, UR39, UR9, URZ ;  /* 0x00000009270672a4 */ /* 0x000fe2000f8e02ff */
[----:B------:R-:W-:Y:S03]  /*5e30*/  UMOV UR4, UR11 ;  /* 0x0000000b00047c82 */ /* 0x000fe60008000000 */
[----:B------:R-:W-:Y:S02]  /*5e40*/  UISETP.GE.OR UP0, UPT, UR5, UR6, UP0 ;  /* 0x000000060500728c */ /* 0x000fe40008706670 */
[----:B------:R-:W-:Y:S02]  /*5e50*/  USHF.R.U32.HI UR4, URZ, UR47, UR4 ;  /* 0x0000002fff047299 */ /* 0x000fe40008011604 */
[----:B------:R-:W-:Y:S02]  /*5e60*/  UIMAD.WIDE.U32 UR6, UR5, UR46, URZ ;  /* 0x0000002e050672a5 */ /* 0x000fe4000f8e00ff */
[----:B------:R-:W-:Y:S02]  /*5e70*/  USEL UR11, UR8, UR4, !UP2 ;  /* 0x00000004080b7287 */ /* 0x000fe4000d000000 */
[----:B------:R-:W-:Y:S02]  /*5e80*/  UIADD3 UR6, UPT, UPT, -UR5, URZ, URZ ;  /* 0x000000ff05067290 */ /* 0x000fe4000fffe1ff */
[----:B------:R-:W-:Y:S02]  /*5e90*/  UIADD3 UR10, UPT, UPT, -UR11, URZ, URZ ;  /* 0x000000ff0b0a7290 */ /* 0x000fe4000fffe1ff */
[----:B------:R-:W-:Y:S02]  /*5ea0*/  UIMAD UR6, UR48, UR6, UR37 ;  /* 0x00000006300672a4 */ /* 0x000fe4000f8e0225 */
[----:B------:R-:W-:Y:S01]  /*5eb0*/  UIMAD UR10, UR39, UR10, UR8 ;  /* 0x0000000a270a72a4 */ /* 0x000fe2000f8e0208 */
[----:B------:R-:W-:Y:S01]  /*5ec0*/  @!UP0 UMOV UR4, UR7 ;  /* 0x0000000700048c82 */ /* 0x000fe20008000000 */
[----:B------:R-:W-:Y:S02]  /*5ed0*/  UIADD3 UR7, UPT, UPT, -UR8, URZ, URZ ;  /* 0x000000ff08077290 */ /* 0x000fe4000fffe1ff */
[----:B------:R-:W-:Y:S04]  /*5ee0*/  @!UP0 USHF.R.U32.HI UR4, URZ, UR47, UR4 ;  /* 0x0000002fff048299 */ /* 0x000fe80008011604 */
[----:B------:R-:W-:Y:S04]  /*5ef0*/  @!UP0 USEL UR4, UR5, UR4, !UP2 ;  /* 0x0000000405048287 */ /* 0x000fe8000d000000 */
[----:B------:R-:W-:Y:S02]  /*5f00*/  @!UP0 UIMAD UR9, UR9, UR10, UR4 ;  /* 0x0000000a090982a4 */ /* 0x000fe4000f8e0204 */
[----:B------:R-:W-:Y:S02]  /*5f10*/  @!UP0 UIADD3 UR10, UPT, UPT, UR11, -UR4, URZ ;  /* 0x800000040b0a8290 */ /* 0x000fe4000fffe0ff */
[----:B------:R-:W-:Y:S02]  /*5f20*/  UIMAD UR4, UR58, UR7, UR36 ;  /* 0x000000073a0472a4 */ /* 0x000fe4000f8e0224 */
[----:B------:R-:W-:Y:S03]  /*5f30*/  @!UP0 UIMAD UR8, UR10, UR39, UR5 ;  /* 0x000000270a0882a4 */ /* 0x000fe6000f8e0205 */
[----:B------:R-:W-:Y:S02]  /*5f40*/  @!UP0 UMOV UR5, UR9 ;  /* 0x0000000900058c82 */ /* 0x000fe40008000000 */
[----:B------:R-:W-:Y:S02]  /*5f50*/  UIMAD UR37, UR5, UR48, UR6 ;  /* 0x00000030052572a4 */ /* 0x000fe4000f8e0206 */
[----:B------:R-:W-:Y:S11]  /*5f60*/  UIMAD UR36, UR8, UR58, UR4 ;  /* 0x0000003a082472a4 */ /* 0x000ff6000f8e0204 */
[----:B------:R-:W-:Y:S01]  /*5f70*/  @!UPT UIADD3 URZ, UPT, UPT, URZ, URZ, URZ ;  /* 0x000000fffffff290 */ /* 0x000fe2000fffe0ff */
.L_x_89:
[----:B------:R-:W-:Y:S01]  /*5f80*/  UISETP.NE.AND UP0, UPT, UR38, 0x1, UPT ;  /* 0x000000012600788c */ /* 0x000fe2000bf05270 */
[----:B------:R-:W-:Y:S01]  /*5f90*/  @P0 SHF.R.U32.HI R4, RZ, 0x10, R5 ;  /* 0x00000010ff040819 */ /* 0x000fe20000011605 */
[----:B------:R-:W-:Y:S01]  /*5fa0*/  USHF.L.U32 UR41, UR23, 0x6, URZ ;  /* 0x0000000617297899 */ /* 0x000fe200080006ff */
[----:B------:R-:W-:Y:S02]  /*5fb0*/  R2UR UR11, R69 ;  /* 0x00000000450b72ca */ /* 0x000fe400000e0000 */
[----:B------:R-:W-:Y:S06]  /*5fc0*/  @P0 R2UR UR11, R4 ;  /* 0x00000000040b02ca */ /* 0x000fec00000e0000 */
[----:B------:R-:W1:Y:S07]  /*5fd0*/  @!UP0 LDCU.128 UR12, c[0x0][0xc10] ;  /* 0x00018200ff0c87ac */ /* 0x000e6e0008000c00 */
[----:B------:R-:W-:Y:S01]  /*5fe0*/  IMAD.U32 R69, RZ, RZ, UR11 ;  /* 0x0000000bff457e24 */ /* 0x000fe2000f8e00ff */
[----:B------:R-:W2:Y:S01]  /*5ff0*/  @!UP0 LDCU UR5, c[0x0][0xc0c] ;  /* 0x00018180ff0587ac */ /* 0x000ea20008000800 */
[----:B------:R-:W3:Y:S01]  /*6000*/  @!UP0 LDCU UR10, c[0x0][0xc20] ;  /* 0x00018400ff0a87ac */ /* 0x000ee20008000800 */
[----:B------:R-:W-:Y:S02]  /*6010*/  UIADD3 UR11, UPT, UPT, UR49, 0x400, URZ ;  /* 0x00000400310b7890 */ /* 0x000fe4000fffe0ff */
[----:B-1----:R-:W-:Y:S02]  /*6020*/  UIMAD.WIDE.U32 UR8, UR37, UR12, URZ ;  /* 0x0000000c250872a5 */ /* 0x002fe4000f8e00ff */
[----:B------:R-:W-:Y:S02]  /*6030*/  UIMAD.WIDE.U32 UR6, UR36, UR15, URZ ;  /* 0x0000000f240672a5 */ /* 0x000fe4000f8e00ff */
[----:B------:R-:W-:Y:S03]  /*6040*/  @!UP0 UISETP.NE.AND UP1, UPT, UR14, 0x1, UPT ;  /* 0x000000010e00888c */ /* 0x000fe6000bf25270 */
[----:B------:R-:W-:Y:S01]  /*6050*/  @!UP0 UMOV UR4, UR9 ;  /* 0x0000000900048c82 */ /* 0x000fe20008000000 */
[----:B--2---:R-:W-:Y:S02]  /*6060*/  @!UP0 UISETP.NE.AND UP2, UPT, UR5, 0x1, UPT ;  /* 0x000000010500888c */ /* 0x004fe4000bf45270 */
[----:B------:R-:W-:Y:S01]  /*6070*/  @!UP0 USHF.R.U32.HI UR4, URZ, UR13, UR4 ;  /* 0x0000000dff048299 */ /* 0x000fe20008011604 */
[----:B------:R-:W-:Y:S02]  /*6080*/  @!UP0 UMOV UR6, UR7 ;  /* 0x0000000700068c82 */ /* 0x000fe40008000000 */
[----:B---3--:R-:W-:Y:S02]  /*6090*/  @!UP0 USHF.R.U32.HI UR6, URZ, UR10, UR6 ;  /* 0x0000000aff068299 */ /* 0x008fe40008011606 */
[----:B------:R-:W-:Y:S02]  /*60a0*/  @!UP0 USEL UR7, UR37, UR4, !UP2 ;  /* 0x0000000425078287 */ /* 0x000fe4000d000000 */
[----:B------:R-:W-:Y:S04]  /*60b0*/  @!UP0 USEL UR6, UR36, UR6, !UP1 ;  /* 0x0000000624068287 */ /* 0x000fe8000c800000 */
[----:B------:R-:W-:Y:S02]  /*60c0*/  @!UP0 UIADD3 UR4, UPT, UPT, -UR7, UR6, URZ ;  /* 0x0000000607048290 */ /* 0x000fe4000fffe1ff */
[----:B------:R-:W-:Y:S02]  /*60d0*/  @!UP0 UIADD3 UR6, UPT, UPT, UR7, -UR6, URZ ;  /* 0x8000000607068290 */ /* 0x000fe4000fffe0ff */
[----:B------:R-:W-:Y:S02]  /*60e0*/  @!UP0 UIMAD UR37, UR4, UR5, UR37 ;  /* 0x00000005042582a4 */ /* 0x000fe4000f8e0225 */
[----:B------:R-:W-:Y:S02]  /*60f0*/  @!UP0 UIMAD UR36, UR6, UR14, UR36 ;  /* 0x0000000e062482a4 */ /* 0x000fe4000f8e0224 */
[----:B------:R-:W-:Y:S09]  /*6100*/  ULOP3.LUT UP0, URZ, UR11, 0x3f0, URZ, 0xc0, !UPT ;  /* 0x000003f00bff7892 */ /* 0x000ff2000f80c0ff */
[----:B------:R-:W-:Y:S05]  /*6110*/  BRA.U !UP0, `(.L_x_90) ;  /* 0x00000001087c7547 */ /* 0x000fea000b800000 */
[----:B------:R-:W1:Y:S01]  /*6120*/  LDCU.64 UR8, c[0x4][0x80] ;  /* 0x01001000ff0877ac */ /* 0x000e620008000a00 */
[----:B------:R-:W-:Y:S01]  /*6130*/  MOV R16, 0x0 ;  /* 0x0000000000107802 */ /* 0x000fe20000000f00 */
[----:B------:R-:W-:Y:S02]  /*6140*/  HFMA2 R12, -RZ, RZ, 0, 5.9604644775390625e-08 ;  /* 0x00000001ff0c7431 */ /* 0x000fe400000001ff */
[----:B------:R-:W-:Y:S01]  /*6150*/  IMAD.MOV.U32 R8, RZ, RZ, 0x70 ;  /* 0x00000070ff087424 */ /* 0x000fe200078e00ff */
[----:B------:R2:W3:Y:S01]  /*6160*/  LDC.64 R14, c[0x4][R16] ;  /* 0x01000000100e7b82 */ /* 0x0004e20000000a00 */
[----:B------:R-:W4:Y:S01]  /*6170*/  LDCU.64 UR6, c[0x4][0x88] ;  /* 0x01001100ff0677ac */ /* 0x000f220008000a00 */
[----:B------:R-:W-:Y:S01]  /*6180*/  IMAD.MOV.U32 R13, RZ, RZ, RZ ;  /* 0x000000ffff0d7224 */ /* 0x000fe200078e00ff */
[----:B------:R-:W2:Y:S01]  /*6190*/  LDCU.64 UR4, c[0x4][0x8] ;  /* 0x01000100ff0477ac */ /* 0x000ea20008000a00 */
[----:B-1----:R-:W-:Y:S01]  /*61a0*/  MOV R5, UR9 ;  /* 0x0000000900057c02 */ /* 0x002fe20008000f00 */
[----:B------:R-:W-:Y:S01]  /*61b0*/  IMAD.U32 R4, RZ, RZ, UR8 ;  /* 0x00000008ff047e24 */ /* 0x000fe2000f8e00ff */
[----:B----4-:R-:W-:Y:S01]  /*61c0*/  MOV R7, UR7 ;  /* 0x0000000700077c02 */ /* 0x010fe20008000f00 */
[----:B------:R-:W-:Y:S01]  /*61d0*/  IMAD.U32 R6, RZ, RZ, UR6 ;  /* 0x00000006ff067e24 */ /* 0x000fe2000f8e00ff */
[----:B--2---:R-:W-:Y:S01]  /*61e0*/  MOV R11, UR5 ;  /* 0x00000005000b7c02 */ /* 0x004fe20008000f00 */
[----:B------:R-:W-:Y:S02]  /*61f0*/  IMAD.U32 R10, RZ, RZ, UR4 ;  /* 0x00000004ff0a7e24 */ /* 0x000fe4000f8e00ff */
[----:B------:R-:W-:Y:S07]  /*6200*/  LEPC R20, `(.L_x_91) ;  /* 0x000000001014794e */ /* 0x000fee0000000000 */
[----:B---3-5:R-:W-:Y:S05]  /*6210*/  CALL.ABS.NOINC R14 ;  /* 0x000000000e007343 */ /* 0x028fea0003c00000 */
.L_x_91:
[----:B------:R-:W1:Y:S01]  /*6220*/  LDCU.64 UR8, c[0x4][0x80] ;  /* 0x01001000ff0877ac */ /* 0x000e620008000a00 */
[----:B------:R-:W2:Y:S01]  /*6230*/  LDC.64 R16, c[0x4][R16] ;  /* 0x0100000010107b82 */ /* 0x000ea20000000a00 */
[----:B------:R-:W-:Y:S02]  /*6240*/  HFMA2 R12, -RZ, RZ, 0, 5.9604644775390625e-08 ;  /* 0x00000001ff0c7431 */ /* 0x000fe400000001ff */
[----:B------:R-:W-:Y:S02]  /*6250*/  IMAD.MOV.U32 R8, RZ, RZ, 0x70 ;  /* 0x00000070ff087424 */ /* 0x000fe400078e00ff */
[----:B------:R-:W-:Y:S01]  /*6260*/  IMAD.MOV.U32 R13, RZ, RZ, RZ ;  /* 0x000000ffff0d7224 */ /* 0x000fe200078e00ff */
[----:B------:R-:W3:Y:S01]  /*6270*/  LDCU.64 UR6, c[0x4][0x88] ;  /* 0x01001100ff0677ac */ /* 0x000ee20008000a00 */
[----:B------:R-:W4:Y:S01]  /*6280*/  LDCU.64 UR4, c[0x4][0x8] ;  /* 0x01000100ff0477ac */ /* 0x000f220008000a00 */
[----:B-1----:R-:W-:Y:S02]  /*6290*/  MOV R4, UR8 ;  /* 0x0000000800047c02 */ /* 0x002fe40008000f00 */
[----:B------:R-:W-:Y:S02]  /*62a0*/  MOV R5, UR9 ;  /* 0x0000000900057c02 */ /* 0x000fe40008000f00 */
[----:B---3--:R-:W-:Y:S01]  /*62b0*/  MOV R7, UR7 ;  /* 0x0000000700077c02 */ /* 0x008fe20008000f00 */
[----:B------:R-:W-:Y:S01]  /*62c0*/  IMAD.U32 R6, RZ, RZ, UR6 ;  /* 0x00000006ff067e24 */ /* 0x000fe2000f8e00ff */
[----:B----4-:R-:W-:Y:S01]  /*62d0*/  MOV R11, UR5 ;  /* 0x00000005000b7c02 */ /* 0x010fe20008000f00 */
[----:B------:R-:W-:Y:S02]  /*62e0*/  IMAD.U32 R10, RZ, RZ, UR4 ;  /* 0x00000004ff0a7e24 */ /* 0x000fe4000f8e00ff */
[----:B------:R-:W-:Y:S07]  /*62f0*/  LEPC R20, `(.L_x_90) ;  /* 0x000000001014794e */ /* 0x000fee0000000000 */
[----:B--2---:R-:W-:Y:S05]  /*6300*/  CALL.ABS.NOINC R16 ;  /* 0x0000000010007343 */ /* 0x004fea0003c00000 */
.L_x_90:
[----:B------:R-:W-:Y:S02]  /*6310*/  R2UR UR6, R66 ;  /* 0x00000000420672ca */ /* 0x000fe400000e0000 */
[----:B------:R-:W-:Y:S02]  /*6320*/  R2UR UR5, R63 ;  /* 0x000000003f0572ca */ /* 0x000fe400000e0000 */
[----:B------:R-:W-:Y:S02]  /*6330*/  R2UR UR4, R62 ;  /* 0x000000003e0472ca */ /* 0x000fe400000e0000 */
[----:B------:R-:W-:Y:S02]  /*6340*/  ISETP.NE.U32.AND P4, PT, R54, RZ, PT ;  /* 0x000000ff3600720c */ /* 0x000fe40003f85070 */
[----:B------:R-:W-:Y:S02]  /*6350*/  ISETP.NE.U32.AND P2, PT, RZ, UR60, PT ;  /* 0x0000003cff007c0c */ /* 0x000fe4000bf45070 */
[----:B------:R-:W-:Y:S02]  /*6360*/  ISETP.NE.AND.EX P4, PT, R55, RZ, PT, P4 ;  /* 0x000000ff3700720c */ /* 0x000fe40003f85340 */
[----:B------:R-:W-:Y:S01]  /*6370*/  ISETP.NE.AND.EX P2, PT, RZ, UR61, PT, P2 ;  /* 0x0000003dff007c0c */ /* 0x000fe2000bf45320 */
[----:B------:R-:W-:Y:S02]  /*6380*/  UISETP.NE.AND UP2, UPT, UR6, URZ, UPT ;  /* 0x000000ff0600728c */ /* 0x000fe4000bf45270 */
[----:B------:R-:W-:Y:S04]  /*6390*/  UISETP.NE.U32.AND UP0, UPT, UR5, URZ, UPT ;  /* 0x000000ff0500728c */ /* 0x000fe8000bf05070 */
[----:B------:R-:W-:Y:S01]  /*63a0*/  UISETP.NE.AND.EX UP1, UPT, UR4, URZ, UPT, UP0 ;  /* 0x000000ff0400728c */ /* 0x000fe2000bf25300 */
[----:B------:R-:W-:Y:S01]  /*63b0*/  PLOP3.LUT P1, PT, PT, PT, UP2, 0x80, 0x8 ;  /* 0x000000000008781c */ /* 0x000fe20003f2f028 */
[----:B------:R-:W-:Y:S03]  /*63c0*/  UPLOP3.LUT UP0, UPT, UPT, UPT, UPT, 0x40, 0x4 ;  /* 0x000000000004789c */ /* 0x000fe60003f0e870 */
[----:B------:R-:W-:Y:S06]  /*63d0*/  @UP2 UPLOP3.LUT UP0, UPT, UPT, UPT, UP1, 0x80, 0x8 ;  /* 0x000000000008289c */ /* 0x000fec0003f0f010 */
[----:B------:R-:W-:Y:S01]  /*63e0*/  PLOP3.LUT P0, PT, PT, PT, UP0, 0x80, 0x8 ;  /* 0x000000000008781c */ /* 0x000fe20003f0f008 */
[----:B------:R-:W-:Y:S01]  /*63f0*/  @!UPT UIADD3 URZ, UPT, UPT, URZ, URZ, URZ ;  /* 0x000000fffffff290 */ /* 0x000fe2000fffe0ff */
[----:B------:R-:W-:Y:S11]  /*6400*/  BRA.U !UP1, `(.L_x_92) ;  /* 0x0000000109407547 */ /* 0x000ff6000b800000 */
[----:B------:R-:W-:Y:S01]  /*6410*/  UISETP.NE.U32.AND UP0, UPT, UR60, URZ, UPT ;  /* 0x000000ff3c00728c */ /* 0x000fe2000bf05070 */
[----:B------:R-:W-:Y:S01]  /*6420*/  R2UR UR6, R63 ;  /* 0x000000003f0672ca */ /* 0x000fe200000e0000 */
[----:B------:R-:W1:Y:S01]  /*6430*/  LDCU.64 UR8, c[0x0][0x358] ;  /* 0x00006b00ff0877ac */ /* 0x000e620008000a00 */
[----:B------:R-:W-:Y:S02]  /*6440*/  HFMA2 R60, -RZ, RZ, 0, 5.9604644775390625e-08 ;  /* 0x00000001ff3c7431 */ /* 0x000fe400000001ff */
[----:B------:R-:W-:Y:S01]  /*6450*/  IMAD.MOV.U32 R0, RZ, RZ, 0x1 ;  /* 0x00000001ff007424 */ /* 0x000fe200078e00ff */
[----:B------:R-:W-:Y:S06]  /*6460*/  UISETP.NE.AND.EX UP0, UPT, UR61, URZ, UPT, UP0 ;  /* 0x000000ff3d00728c */ /* 0x000fec000bf05300 */
[----:B------:R-:W-:Y:S05]  /*6470*/  PLOP3.LUT P3, PT, PT, PT, UP0, 0x80, 0x8 ;  /* 0x000000000008781c */ /* 0x000fea0003f6f008 */
[----:B------:R-:W2:Y:S01]  /*6480*/  @UP0 LDCU.64 UR4, c[0x0][0x988] ;  /* 0x00013100ff0407ac */ /* 0x000ea20008000a00 */
[----:B------:R-:W-:Y:S07]  /*6490*/  @UP0 UIMAD UR6, UR53, UR6, URZ ;  /* 0x00000006350602a4 */ /* 0x000fee000f8e02ff */
[----:B------:R-:W-:Y:S01]  /*64a0*/  @!P3 PRMT R60, R0, 0x7610, R60 ;  /* 0x00007610003cb816 */ /* 0x000fe2000000003c */
[----:B--2---:R-:W-:Y:S06]  /*64b0*/  @UP0 UIMAD.WIDE UR4, UR6, 0x4, UR4 ;  /* 0x00000004060408a5 */ /* 0x004fec000f8e0204 */
[----:B------:R-:W-:Y:S02]  /*64c0*/  IMAD.U32 R4, RZ, RZ, UR4 ;  /* 0x00000004ff047e24 */ /* 0x000fe4000f8e00ff */
[----:B------:R-:W-:Y:S03]  /*64d0*/  IMAD.U32 R5, RZ, RZ, UR5 ;  /* 0x00000005ff057e24 */ /* 0x000fe6000f8e00ff */
[----:B------:R-:W2:Y:S02]  /*64e0*/  @!UP0 LDCU UR4, c[0x0][0x980] ;  /* 0x00013000ff0487ac */ /* 0x000ea40008000800 */
[----:B-1---5:R1:W5:Y:S02]  /*64f0*/  @P3 LDG.E R27, desc[UR8][R4.64] ;  /* 0x00000008041b3981 */ /* 0x022364000c1e1900 */
[----:B-12---:R-:W-:Y:S02]  /*6500*/  @!P3 MOV R27, UR4 ;  /* 0x00000004001bbc02 */ /* 0x006fe40008000f00 */
.L_x_92:
[----:B------:R-:W-:Y:S05]  /*6510*/  @!P4 BRA `(.L_x_93) ;  /* 0x000000000024c947 */ /* 0x000fea0003800000 */
[----:B------:R-:W-:Y:S01]  /*6520*/  ISETP.NE.U32.AND P3, PT, R52, RZ, PT ;  /* 0x000000ff3400720c */ /* 0x000fe20003f65070 */
[----:B------:R-:W1:Y:S03]  /*6530*/  LDCU.64 UR4, c[0x0][0x358] ;  /* 0x00006b00ff0477ac */ /* 0x000e660008000a00 */
[----:B------:R-:W-:Y:S11]  /*6540*/  ISETP.NE.AND.EX P3, PT, R53, RZ, PT, P3 ;  /* 0x000000ff3500720c */ /* 0x000ff60003f65330 */
[----:B------:R-:W-:Y:S02]  /*6550*/  @!UPT UIADD3 URZ, UPT, UPT, URZ, URZ, URZ ;  /* 0x000000fffffff290 */ /* 0x000fe4000fffe0ff */
[----:B------:R-:W2:Y:S01]  /*6560*/  @P3 LDC.64 R4, c[0x0][0x9a8] ;  /* 0x00026a00ff043b82 */ /* 0x000ea20000000a00 */
[----:B------:R-:W-:Y:S04]  /*6570*/  @P3 IMAD R0, R54, UR53, RZ ;  /* 0x0000003536003c24 */ /* 0x000fe8000f8e02ff */
[----:B--2---:R-:W-:Y:S05]  /*6580*/  @P3 IMAD.WIDE R4, R0, 0x4, R4 ;  /* 0x0000000400043825 */ /* 0x004fea00078e0204 */
[----:B-1---5:R1:W5:Y:S02]  /*6590*/  @P3 LDG.E R24, desc[UR4][R4.64] ;  /* 0x0000000404183981 */ /* 0x022364000c1e1900 */
[----:B-1----:R-:W2:Y:S02]  /*65a0*/  @!P3 LDC R24, c[0x0][0x9a0] ;  /* 0x00026800ff18bb82 */ /* 0x002ea40000000800 */
.L_x_93:
[----:B------:R-:W-:Y:S01]  /*65b0*/  ULOP3.LUT UR4, UR55, 0x1, URZ, 0x3c, !UPT ;  /* 0x0000000137047892 */ /* 0x000fe2000f8e3cff */
[----:B-----5:R-:W-:Y:S01]  /*65c0*/  FSETP.NEU.AND P3, PT, R27, RZ, PT ;  /* 0x000000ff1b00720b */ /* 0x020fe20003f6d000 */
[----:B------:R-:W1:Y:S01]  /*65d0*/  LDCU.128 UR8, c[0x0][0xb80] ;  /* 0x00017000ff0877ac */ /* 0x000e620008000c00 */
[----:B------:R-:W-:Y:S01]  /*65e0*/  SEL R5, RZ, 0xffffffff, P2 ;  /* 0xffffffffff057807 */ /* 0x000fe20001000000 */
[----:B------:R-:W-:Y:S01]  /*65f0*/  BSSY B1, `(.L_x_94) ;  /* 0x0000063000017945 */ /* 0x000fe20003800000 */
[----:B------:R-:W-:Y:S01]  /*6600*/  @P1 LOP3.LUT P2, RZ, R60, 0xff, RZ, 0xc0, !PT ;  /* 0x000000ff3cff1812 */ /* 0x000fe2000784c0ff */
[----:B------:R-:W-:Y:S01]  /*6610*/  IMAD.U32 R34, RZ, RZ, UR4 ;  /* 0x00000004ff227e24 */ /* 0x000fe2000f8e00ff */
[----:B------:R-:W-:Y:S01]  /*6620*/  @P1 SEL R4, RZ, 0xffffffff, P3 ;  /* 0xffffffffff041807 */ /* 0x000fe20001800000 */
[----:B------:R-:W-:Y:S01]  /*6630*/  IMAD.MOV.U32 R80, RZ, RZ, 0x1 ;  /* 0x00000001ff507424 */ /* 0x000fe200078e00ff */
[----:B------:R-:W-:Y:S01]  /*6640*/  LEA R79, R22, UR49, 0x3 ;  /* 0x00000031164f7c11 */ /* 0x000fe2000f8e18ff */
[----:B------:R-:W3:Y:S01]  /*6650*/  LDCU.128 UR16, c[0x0][0xb90] ;  /* 0x00017200ff1077ac */ /* 0x000ee20008000c00 */
[----:B------:R-:W-:Y:S01]  /*6660*/  @P0 SEL R4, R5, R4, !P2 ;  /* 0x0000000405040207 */ /* 0x000fe20005000000 */
[----:B------:R-:W-:Y:S01]  /*6670*/  IMAD.IADD R25, R23, 0x1, R2 ;  /* 0x0000000117197824 */ /* 0x000fe200078e0202 */
[----:B------:R-:W-:Y:S01]  /*6680*/  SHF.L.U32 R0, R57, 0x1f, RZ ;  /* 0x0000001f39007819 */ /* 0x000fe200000006ff */
[----:B------:R-:W-:Y:S01]  /*6690*/  IMAD.U32 R35, RZ, RZ, UR50 ;  /* 0x00000032ff237e24 */ /* 0x000fe2000f8e00ff */
[----:B------:R-:W-:Y:S02]  /*66a0*/  @P1 LOP3.LUT R4, R4, 0x1, RZ, 0xc0, !PT ;  /* 0x0000000104041812 */ /* 0x000fe400078ec0ff */
[----:B------:R-:W-:Y:S02]  /*66b0*/  CS2R R38, SRZ ;  /* 0x0000000000267805 */ /* 0x000fe4000001ff00 */
[----:B------:R-:W-:Y:S01]  /*66c0*/  PLOP3.LUT P2, PT, PT, PT, UP1, 0x80, 0x8 ;  /* 0x000000000008781c */ /* 0x000fe20003f4f018 */
[----:B------:R-:W-:Y:S01]  /*66d0*/  USHF.L.U32 UR12, UR51, 0x6, URZ ;  /* 0x00000006330c7899 */ /* 0x000fe200080006ff */
[----:B------:R-:W-:Y:S01]  /*66e0*/  ISETP.NE.U32.OR P5, PT, R4, 0x1, !P1 ;  /* 0x000000010400780c */ /* 0x000fe20004fa5470 */
[----:B------:R-:W-:Y:S01]  /*66f0*/  IMAD.U32 R4, RZ, RZ, UR50 ;  /* 0x00000032ff047e24 */ /* 0x000fe2000f8e00ff */
[----:B------:R-:W4:Y:S01]  /*6700*/  LDCU UR13, c[0x0][0xba0] ;  /* 0x00017400ff0d77ac */ /* 0x000f220008000800 */
[----:B------:R-:W-:Y:S02]  /*6710*/  LOP3.LUT P4, R74, R60, 0xff, RZ, 0xc0, !PT ;  /* 0x000000ff3c4a7812 */ /* 0x000fe4000788c0ff */
[----:B------:R-:W-:Y:S01]  /*6720*/  CS2R R36, SRZ ;  /* 0x0000000000247805 */ /* 0x000fe2000001ff00 */
[----:B------:R-:W-:Y:S01]  /*6730*/  IMAD.U32 R73, RZ, RZ, UR12 ;  /* 0x0000000cff497e24 */ /* 0x000fe2000f8e00ff */
[----:B------:R-:W-:Y:S02]  /*6740*/  LEA R3, R4, UR49, 0x3 ;  /* 0x0000003104037c11 */ /* 0x000fe4000f8e18ff */
[----:B------:R-:W-:Y:S02]  /*6750*/  CS2R R42, SRZ ;  /* 0x00000000002a7805 */ /* 0x000fe4000001ff00 */
[----:B------:R-:W-:Y:S02]  /*6760*/  SEL R4, RZ, 0xffffffff, P3 ;  /* 0xffffffffff047807 */ /* 0x000fe40001800000 */
[----:B------:R-:W-:Y:S02]  /*6770*/  CS2R R40, SRZ ;  /* 0x0000000000287805 */ /* 0x000fe4000001ff00 */
[----:B------:R-:W-:Y:S02]  /*6780*/  P2R R76, PR, RZ, 0x20 ;  /* 0x00000020ff4c7803 */ /* 0x000fe40000000000 */
[----:B------:R-:W-:Y:S02]  /*6790*/  CS2R R46, SRZ ;  /* 0x00000000002e7805 */ /* 0x000fe4000001ff00 */
[----:B------:R-:W-:Y:S02]  /*67a0*/  @P2 SEL R4, R5, R4, !P4 ;  /* 0x0000000405042207 */ /* 0x000fe40006000000 */
[----:B------:R-:W-:Y:S02]  /*67b0*/  CS2R R44, SRZ ;  /* 0x00000000002c7805 */ /* 0x000fe4000001ff00 */
[----:B------:R-:W-:Y:S02]  /*67c0*/  @P5 SHF.L.U32 R8, R34, 0x1f, RZ ;  /* 0x0000001f22085819 */ /* 0x000fe400000006ff */
[----:B------:R-:W-:Y:S02]  /*67d0*/  CS2R R50, SRZ ;  /* 0x0000000000327805 */ /* 0x000fe4000001ff00 */
[----:B------:R-:W-:Y:S02]  /*67e0*/  LOP3.LUT R4, R4, 0x1, RZ, 0xc0, !PT ;  /* 0x0000000104047812 */ /* 0x000fe400078ec0ff */
[----:B------:R-:W-:Y:S01]  /*67f0*/  CS2R R48, SRZ ;  /* 0x0000000000307805 */ /* 0x000fe2000001ff00 */
[----:B------:R-:W2:Y:S01]  /*6800*/  @P5 SYNCS.PHASECHK.TRANS64.TRYWAIT P1, [R3+URZ+0xc0], R8 ;  /* 0x0000c008030055a7 */ /* 0x000ea200080211ff */
[----:B-1----:R-:W-:Y:S02]  /*6810*/  UIMAD.WIDE.U32 UR4, UR12, UR9, URZ ;  /* 0x000000090c0472a5 */ /* 0x002fe4000f8e00ff */
[----:B------:R-:W-:Y:S02]  /*6820*/  UISETP.NE.AND UP0, UPT, UR8, 0x1, UPT ;  /* 0x000000010800788c */ /* 0x000fe4000bf05270 */
[----:B------:R-:W-:Y:S04]  /*6830*/  USHF.R.U32.HI UR5, URZ, UR10, UR5 ;  /* 0x0000000aff057299 */ /* 0x000fe80008011605 */
[----:B------:R-:W-:Y:S02]  /*6840*/  USEL UR5, UR12, UR5, !UP0 ;  /* 0x000000050c057287 */ /* 0x000fe4000c000000 */
[----:B------:R-:W-:Y:S02]  /*6850*/  UISETP.NE.AND UP0, UPT, UR11, 0x1, UPT ;  /* 0x000000010b00788c */ /* 0x000fe4000bf05270 */
[----:B---3--:R-:W-:Y:S02]  /*6860*/  UIMAD.WIDE.U32 UR6, UR5, UR16, URZ ;  /* 0x00000010050672a5 */ /* 0x008fe4000f8e00ff */
[----:B------:R-:W-:Y:S01]  /*6870*/  IMAD R6, RZ, RZ, -UR5 ;  /* 0x80000005ff067e24 */ /* 0x000fe2000f8e02ff */
[----:B------:R1:W3:Y:S01]  /*6880*/  SYNCS.PHASECHK.TRANS64.TRYWAIT P0, [R79+URZ+0x110], R0 ;  /* 0x000110004f0075a7 */ /* 0x0002e200080011ff */
[----:B------:R-:W-:Y:S02]  /*6890*/  IMAD.U32 R72, RZ, RZ, UR5 ;  /* 0x00000005ff487e24 */ /* 0x000fe4000f8e00ff */
[----:B------:R-:W-:Y:S01]  /*68a0*/  IMAD R73, R6, UR8, R73 ;  /* 0x0000000806497c24 */ /* 0x000fe2000f8e0249 */
[----:B------:R-:W-:Y:S02]  /*68b0*/  UMOV UR4, UR7 ;  /* 0x0000000700047c82 */ /* 0x000fe40008000000 */
[----:B------:R-:W-:Y:S04]  /*68c0*/  USHF.R.U32.HI UR4, URZ, UR17, UR4 ;  /* 0x00000011ff047299 */ /* 0x000fe80008011604 */
[----:B------:R-:W-:Y:S02]  /*68d0*/  USEL UR4, UR5, UR4, !UP0 ;  /* 0x0000000405047287 */ /* 0x000fe4000c000000 */
[----:B------:R-:W-:Y:S02]  /*68e0*/  UISETP.NE.AND UP0, UPT, UR18, 0x1, UPT ;  /* 0x000000011200788c */ /* 0x000fe4000bf05270 */
[----:B------:R-:W-:Y:S02]  /*68f0*/  UIMAD.WIDE.U32 UR6, UR4, UR19, URZ ;  /* 0x00000013040672a5 */ /* 0x000fe4000f8e00ff */
[----:B------:R-:W-:Y:S02]  /*6900*/  IMAD.U32 R71, RZ, RZ, UR4 ;  /* 0x00000004ff477e24 */ /* 0x000fe4000f8e00ff */
[----:B------:R-:W-:Y:S01]  /*6910*/  PLOP3.LUT P2, PT, PT, PT, UP0, 0x80, 0x8 ;  /* 0x000000000008781c */ /* 0x000fe20003f4f008 */
[----:B------:R-:W-:Y:S02]  /*6920*/  IMAD R7, RZ, RZ, -UR4 ;  /* 0x80000004ff077e24 */ /* 0x000fe4000f8e02ff */
[----:B------:R-:W-:Y:S01]  /*6930*/  UMOV UR6, UR7 ;  /* 0x0000000700067c82 */ /* 0x000fe20008000000 */
[----:B------:R-:W-:Y:S01]  /*6940*/  IMAD.U32 R70, RZ, RZ, UR4 ;  /* 0x00000004ff467e24 */ /* 0x000fe2000f8e00ff */
[----:B----4-:R-:W-:Y:S01]  /*6950*/  USHF.R.U32.HI UR6, URZ, UR13, UR6 ;  /* 0x0000000dff067299 */ /* 0x010fe20008011606 */
[----:B------:R-:W-:Y:S05]  /*6960*/  IMAD R72, R7, UR11, R72 ;  /* 0x0000000b07487c24 */ /* 0x000fea000f8e0248 */
[----:B------:R-:W-:Y:S02]  /*6970*/  SEL R71, R71, UR6, !P2 ;  /* 0x0000000647477c07 */ /* 0x000fe4000d000000 */
[----:B------:R-:W-:Y:S03]  /*6980*/  ISETP.NE.U32.AND P2, PT, R4, 0x1, PT ;  /* 0x000000010400780c */ /* 0x000fe60003f45070 */
[----:B------:R-:W-:Y:S01]  /*6990*/  IMAD.MOV R5, RZ, RZ, -R71 ;  /* 0x000000ffff057224 */ /* 0x000fe200078e0a47 */
[----:B------:R-:W-:Y:S03]  /*69a0*/  P2R R81, PR, RZ, 0x4 ;  /* 0x00000004ff517803 */ /* 0x000fe60000000000 */
[----:B------:R-:W-:Y:S01]  /*69b0*/  IMAD R70, R5, UR18, R70 ;  /* 0x0000001205467c24 */ /* 0x000fe2000f8e0246 */
[----:B--2---:R-:W-:Y:S01]  /*69c0*/  @P5 SEL R80, RZ, 0x1, !P1 ;  /* 0x00000001ff505807 */ /* 0x004fe20004800000 */
[----:B-1----:R-:W-:Y:S06]  /*69d0*/  @!P5 BRA `(.L_x_95) ;  /* 0x000000000090d947 */ /* 0x002fec0003800000 */
[----:B------:R-:W-:Y:S01]  /*69e0*/  HFMA2 R47, -RZ, RZ, 0, 0 ;  /* 0x00000000ff2f7431 */ /* 0x000fe200000001ff */
[----:B------:R-:W-:Y:S01]  /*69f0*/  ISETP.NE.AND P1, PT, R80, RZ, PT ;  /* 0x000000ff5000720c */ /* 0x000fe20003f25270 */
[----:B------:R-:W-:Y:S01]  /*6a00*/  IMAD.U32 R5, RZ, RZ, UR50 ;  /* 0x00000032ff057e24 */ /* 0x000fe2000f8e00ff */
[----:B------:R-:W-:Y:S11]  /*6a10*/  BSSY B0, `(.L_x_96) ;  /* 0x0000005000007945 */ /* 0x000ff60003800000 */
[----:B------:R-:W-:Y:S05]  /*6a20*/  @P1 BRA `(.L_x_97) ;  /* 0x00000000000c1947 */ /* 0x000fea0003800000 */
[----:B------:R-:W-:Y:S04]  /*6a30*/  SHF.L.U32 R2, R34, 0x1f, RZ ;  /* 0x0000001f22027819 */ /* 0x000fe800000006ff */
[----:B------:R-:W1:Y:S02]  /*6a40*/  SYNCS.PHASECHK.TRANS64.TRYWAIT P1, [R3+URZ+0xc0], R2 ;  /* 0x0000c002030075a7 */ /* 0x000e6400080211ff */
[----:B-1----:R-:W-:Y:S05]  /*6a50*/  @!P1 BRA `(.L_x_98) ;  /* 0x0000002000c49947 */ /* 0x002fea0003800000 */
.L_x_97:
[----:B------:R-:W-:Y:S05]  /*6a60*/  BSYNC B0 ;  /* 0x0000000000007941 */ /* 0x000fea0003800000 */
.L_x_96:
[----:B------:R-:W-:Y:S01]  /*6a70*/  ISETP.NE.AND P1, PT, R81, RZ, PT ;  /* 0x000000ff5100720c */ /* 0x000fe20003f25270 */
[----:B------:R-:W-:Y:S01]  /*6a80*/  IMAD.MOV.U32 R46, RZ, RZ, RZ ;  /* 0x000000ffff2e7224 */ /* 0x000fe200078e00ff */
[----:B------:R-:W-:Y:S02]  /*6a90*/  CS2R R44, SRZ ;  /* 0x00000000002c7805 */ /* 0x000fe4000001ff00 */
[----:B------:R-:W-:Y:S02]  /*6aa0*/  CS2R R50, SRZ ;  /* 0x0000000000327805 */ /* 0x000fe4000001ff00 */
[----:B------:R-:W-:Y:S02]  /*6ab0*/  CS2R R48, SRZ ;  /* 0x0000000000307805 */ /* 0x000fe4000001ff00 */
[----:B------:R-:W-:Y:S02]  /*6ac0*/  CS2R R42, SRZ ;  /* 0x00000000002a7805 */ /* 0x000fe4000001ff00 */
[----:B------:R-:W-:Y:S02]  /*6ad0*/  CS2R R40, SRZ ;  /* 0x0000000000287805 */ /* 0x000fe4000001ff00 */
[----:B------:R-:W-:Y:S02]  /*6ae0*/  CS2R R38, SRZ ;  /* 0x0000000000267805 */ /* 0x000fe4000001ff00 */
[----:B------:R-:W-:Y:S01]  /*6af0*/  CS2R R36, SRZ ;  /* 0x0000000000247805 */ /* 0x000fe2000001ff00 */
[----:B------:R-:W-:Y:S01]  /*6b00*/  @P1 IMAD R5, R5, 0x800, R58 ;  /* 0x0000080005051824 */ /* 0x000fe200078e023a */
[----:B------:R-:W-:Y:S05]  /*6b10*/  @P1 WARPSYNC.ALL ;  /* 0x0000000000001948 */ /* 0x000fea0003800000 */
[----:B------:R-:W-:Y:S01]  /*6b20*/  @P1 LEA R5, R5, UR49, 0x2 ;  /* 0x0000003105051c11 */ /* 0x000fe2000f8e10ff */
[----:B------:R-:W-:Y:S04]  /*6b30*/  UIADD3 UR4, UPT, UPT, UR50, 0x1, URZ ;  /* 0x0000000132047890 */ /* 0x000fe8000fffe0ff */
[----:B------:R2:W4:Y:S01]  /*6b40*/  @P1 LDSM.16.M88.4 R48, [R5+0x400] ;  /* 0x000400000530183b */ /* 0x0005220000000200 */
[----:B-1----:R-:W-:Y:S01]  /*6b50*/  @P1 VIADD R2, R5, 0x400 ;  /* 0x0000040005021836 */ /* 0x002fe20000000000 */
[----:B------:R-:W-:Y:S01]  /*6b60*/  UISETP.NE.AND UP0, UPT, UR4, 0x3, UPT ;  /* 0x000000030400788c */ /* 0x000fe2000bf05270 */
[C-C-:B------:R-:W-:Y:S02]  /*6b70*/  @P1 IMAD R3, R68.reuse, 0x4, R5.reuse ;  /* 0x0000000444031824 */ /* 0x140fe400078e0205 */
[C---:B------:R-:W-:Y:S01]  /*6b80*/  @P1 IMAD R7, R67.reuse, 0x4, R2 ;  /* 0x0000000443071824 */ /* 0x040fe200078e0202 */
[----:B------:R-:W-:Y:S01]  /*6b90*/  USEL UR5, URZ, 0x1, UP0 ;  /* 0x00000001ff057887 */ /* 0x000fe20008000000 */
[----:B------:R-:W-:Y:S01]  /*6ba0*/  @P1 IMAD R2, R67, 0x4, R5 ;  /* 0x0000000443021824 */ /* 0x000fe200078e0205 */
[----:B------:R2:W1:Y:S01]  /*6bb0*/  @P1 LDSM.16.M88.4 R44, [R3+0x400] ;  /* 0x00040000032c183b */ /* 0x0004620000000200 */
[----:B------:R-:W-:Y:S01]  /*6bc0*/  @P1 IMAD R4, R68, 0x4, R7 ;  /* 0x0000000444041824 */ /* 0x000fe200078e0207 */
[----:B------:R-:W-:Y:S02]  /*6bd0*/  USEL UR4, UR4, URZ, UP0 ;  /* 0x000000ff04047287 */ /* 0x000fe40008000000 */
[----:B------:R2:W1:Y:S01]  /*6be0*/  @P1 LDSM.16.M88.4 R40, [R2+0x400] ;  /* 0x000400000228183b */ /* 0x0004620000000200 */
[----:B------:R-:W-:Y:S03]  /*6bf0*/  LOP3.LUT R34, R34, UR5, RZ, 0x3c, !PT ;  /* 0x0000000522227c12 */ /* 0x000fe6000f8e3cff */
[----:B------:R2:W1:Y:S01]  /*6c00*/  @P1 LDSM.16.M88.4 R36, [R4] ;  /* 0x000000000424183b */ /* 0x0004620000000200 */
[----:B------:R-:W-:Y:S03]  /*6c10*/  IMAD.U32 R35, RZ, RZ, UR4 ;  /* 0x00000004ff237e24 */ /* 0x000fe6000f8e00ff */
.L_x_95:
[----:B------:R-:W-:Y:S05]  /*6c20*/  BSYNC B1 ;  /* 0x0000000000017941 */ /* 0x000fea0003800000 */
.L_x_94:
[----:B--2---:R-:W-:Y:S04]  /*6c30*/  SHF.R.U32.HI R2, RZ, 0x15, R25 ;  /* 0x00000015ff027819 */ /* 0x004fe80000011619 */
[----:B------:R-:W-:Y:S01]  /*6c40*/  LOP3.LUT P1, RZ, R2, 0x3, R61, 0x48, !PT ;  /* 0x0000000302ff7812 */ /* 0x000fe2000782483d */
[----:B------:R-:W-:Y:S01]  /*6c50*/  @!UPT UIADD3 URZ, UPT, UPT, URZ, URZ, URZ ;  /* 0x000000fffffff290 */ /* 0x000fe2000fffe0ff */
[----:B---3--:R-:W-:Y:S11]  /*6c60*/  @P0 BRA `(.L_x_99) ;  /* 0x0000000000080947 */ /* 0x008ff60003800000 */
[----:B------:R-:W2:Y:S02]  /*6c70*/  SYNCS.PHASECHK.TRANS64.TRYWAIT P0, [R79+URZ+0x110], R0 ;  /* 0x000110004f0075a7 */ /* 0x000ea400080011ff */
[----:B--2---:R-:W-:Y:S05]  /*6c80*/  @!P0 BRA `(.L_x_100) ;  /* 0x00000020004c8947 */ /* 0x004fea0003800000 */
.L_x_99:
[----:B------:R-:W-:Y:S05]  /*6c90*/  @!P1 BRA `(.L_x_101) ;  /* 0x0000000000409947 */ /* 0x000fea0003800000 */
[----:B------:R-:W3:Y:S01]  /*6ca0*/  LDCU.64 UR8, c[0x4][0x70] ;  /* 0x01000e00ff0877ac */ /* 0x000ee20008000a00 */
[----:B------:R-:W-:Y:S01]  /*6cb0*/  MOV R3, 0x0 ;  /* 0x0000000000037802 */ /* 0x000fe20000000f00 */
[----:B------:R-:W-:Y:S02]  /*6cc0*/  HFMA2 R12, -RZ, RZ, 0, 5.9604644775390625e-08 ;  /* 0x00000001ff0c7431 */ /* 0x000fe400000001ff */
[----:B------:R-:W-:Y:S02]  /*6cd0*/  IMAD.MOV.U32 R8, RZ, RZ, 0x192 ;  /* 0x00000192ff087424 */ /* 0x000fe400078e00ff */
[----:B------:R-:W-:Y:S01]  /*6ce0*/  IMAD.MOV.U32 R13, RZ, RZ, RZ ;  /* 0x000000ffff0d7224 */ /* 0x000fe200078e00ff */
[----:B------:R-:W5:Y:S01]  /*6cf0*/  LDCU.64 UR6, c[0x4][0x78] ;  /* 0x01000f00ff0677ac */ /* 0x000f620008000a00 */
[----:B------:R-:W1:Y:S01]  /*6d00*/  LDC.64 R2, c[0x4][R3] ;  /* 0x0100000003027b82 */ /* 0x000e620000000a00 */
[----:B------:R-:W2:Y:S01]  /*6d10*/  LDCU.64 UR4, c[0x4][0x10] ;  /* 0x01000200ff0477ac */ /* 0x000ea20008000a00 */
[----:B---3--:R-:W-:Y:S01]  /*6d20*/  MOV R5, UR9 ;  /* 0x0000000900057c02 */ /* 0x008fe20008000f00 */
[----:B------:R-:W-:Y:S01]  /*6d30*/  IMAD.U32 R4, RZ, RZ, UR8 ;  /* 0x00000008ff047e24 */ /* 0x000fe2000f8e00ff */
[----:B-----5:R-:W-:Y:S01]  /*6d40*/  MOV R7, UR7 ;  /* 0x0000000700077c02 */ /* 0x020fe20008000f00 */
[----:B------:R-:W-:Y:S01]  /*6d50*/  IMAD.U32 R6, RZ, RZ, UR6 ;  /* 0x00000006ff067e24 */ /* 0x000fe2000f8e00ff */
[----:B--2---:R-:W-:Y:S01]  /*6d60*/  MOV R11, UR5 ;  /* 0x00000005000b7c02 */ /* 0x004fe20008000f00 */
[----:B------:R-:W-:Y:S02]  /*6d70*/  IMAD.U32 R10, RZ, RZ, UR4 ;  /* 0x00000004ff0a7e24 */ /* 0x000fe4000f8e00ff */
[----:B------:R-:W-:Y:S07]  /*6d80*/  LEPC R20, `(.L_x_101) ;  /* 0x000000001014794e */ /* 0x000fee0000000000 */
[----:B-1--4-:R-:W-:Y:S05]  /*6d90*/  CALL.ABS.NOINC R2 ;  /* 0x0000000002007343 */ /* 0x012fea0003c00000 */
.L_x_101:
[----:B----4-:R-:W-:Y:S01]  /*6da0*/  LOP3.LUT R20, R48, 0xffffe000, RZ, 0xc0, !PT ;  /* 0xffffe00030147812 */ /* 0x010fe200078ec0ff */
[----:B------:R-:W-:Y:S05]  /*6db0*/  WARPSYNC.ALL ;  /* 0x0000000000007948 */ /* 0x000fea0003800000 */
[----:B------:R-:W-:Y:S01]  /*6dc0*/  R2UR UR4, R25 ;  /* 0x00000000190472ca */ /* 0x000fe200000e0000 */
[----:B------:R-:W-:Y:S01]  /*6dd0*/  IMAD.SHL.U32 R78, R67, 0x4, RZ ;  /* 0x00000004434e7824 */ /* 0x000fe200078e00ff */
[----:B------:R-:W-:Y:S01]  /*6de0*/  LOP3.LUT R21, R49, 0xffffe000, RZ, 0xc0, !PT ;  /* 0xffffe00031157812 */ /* 0x000fe200078ec0ff */
[----:B------:R-:W-:Y:S01]  /*6df0*/  IMAD.U32 R77, RZ, RZ, UR50 ;  /* 0x00000032ff4d7e24 */ /* 0x000fe2000f8e00ff */
[----:B------:R-:W-:Y:S01]  /*6e00*/  LOP3.LUT R26, R50, 0xffffe000, RZ, 0xc0, !PT ;  /* 0xffffe000321a7812 */ /* 0x000fe200078ec0ff */
[----:B------:R-:W-:Y:S01]  /*6e10*/  BSSY.RECONVERGENT B0, `(.L_x_102) ;  /* 0x000005d000007945 */ /* 0x000fe20003800200 */
[----:B------:R-:W-:Y:S01]  /*6e20*/  LOP3.LUT R32, R51, 0xffffe000, RZ, 0xc0, !PT ;  /* 0xffffe00033207812 */ /* 0x000fe200078ec0ff */
[----:B------:R-:W-:Y:S01]  /*6e30*/  IMAD R77, R77, 0x800, R58 ;  /* 0x000008004d4d7824 */ /* 0x000fe200078e023a */
[----:B-1----:R-:W-:Y:S02]  /*6e40*/  LOP3.LUT R33, R40, 0xffffe000, RZ, 0xc0, !PT ;  /* 0xffffe00028217812 */ /* 0x002fe400078ec0ff */
[----:B------:R-:W-:Y:S02]  /*6e50*/  ISETP.NE.AND P0, PT, R59, RZ, PT ;  /* 0x000000ff3b00720c */ /* 0x000fe40003f05270 */
[----:B------:R-:W-:Y:S01]  /*6e60*/  LEA R83, R77, UR49, 0x2 ;  /* 0x000000314d537c11 */ /* 0x000fe2000f8e10ff */
[----:B------:R-:W2:Y:S01]  /*6e70*/  LDTM.16dp128bit.x8 R4, tmem[UR4] ;  /* 0x00000004000479ee */ /* 0x000ea20008180000 */
[----:B------:R-:W-:Y:S02]  /*6e80*/  IMAD.SHL.U32 R77, R68, 0x4, RZ ;  /* 0x00000004444d7824 */ /* 0x000fe400078e00ff */
[--C-:B------:R-:W-:Y:S03]  /*6e90*/  IADD3 R82, PT, PT, R78, 0x400, R83.reuse ;  /* 0x000004004e527810 */ /* 0x100fe60007ffe053 */
[C---:B------:R-:W-:Y:S02]  /*6ea0*/  IADD3 R85, PT, PT, R77.reuse, 0x400, R83 ;  /* 0x000004004d557810 */ /* 0x040fe40007ffe053 */
[----:B------:R-:W-:Y:S02]  /*6eb0*/  IMAD.IADD R84, R77, 0x1, R82 ;  /* 0x000000014d547824 */ /* 0x000fe400078e0252 */
[C---:B--2---:R-:W-:Y:S01]  /*6ec0*/  FMUL R0, R24.reuse, R4 ;  /* 0x0000000418007220 */ /* 0x044fe20000400000 */
[C---:B------:R-:W-:Y:S01]  /*6ed0*/  FMUL R2, R24.reuse, R5 ;  /* 0x0000000518027220 */ /* 0x040fe20000400000 */
[C---:B------:R-:W-:Y:S01]  /*6ee0*/  FMUL R3, R24.reuse, R6 ;  /* 0x0000000618037220 */ /* 0x040fe20000400000 */
[----:B------:R-:W-:Y:S01]  /*6ef0*/  FMUL R7, R24, R7 ;  /* 0x0000000718077220 */ /* 0x000fe20000400000 */
[C---:B------:R-:W-:Y:S01]  /*6f00*/  FFMA R28, R27.reuse, R20, R0 ;  /* 0x000000141b1c7223 */ /* 0x040fe20000000000 */
[----:B------:R-:W-:Y:S01]  /*6f10*/  LOP3.LUT R20, R44, 0xffffe000, RZ, 0xc0, !PT ;  /* 0xffffe0002c147812 */ /* 0x000fe200078ec0ff */
[C---:B------:R-:W-:Y:S01]  /*6f20*/  FFMA R29, R27.reuse, R21, R2 ;  /* 0x000000151b1d7223 */ /* 0x040fe20000000002 */
[----:B------:R-:W-:Y:S01]  /*6f30*/  LOP3.LUT R21, R46, 0xffffe000, RZ, 0xc0, !PT ;  /* 0xffffe0002e157812 */ /* 0x000fe200078ec0ff */
[----:B------:R-:W-:Y:S01]  /*6f40*/  FFMA R30, R27, R26, R3 ;  /* 0x0000001a1b1e7223 */ /* 0x000fe20000000003 */
[----:B------:R-:W-:Y:S01]  /*6f50*/  LOP3.LUT R26, R45, 0xffffe000, RZ, 0xc0, !PT ;  /* 0xffffe0002d1a7812 */ /* 0x000fe200078ec0ff */
[C---:B------:R-:W-:Y:S01]  /*6f60*/  FMUL R4, R24.reuse, R8 ;  /* 0x0000000818047220 */ /* 0x040fe20000400000 */
[----:B------:R-:W-:Y:S01]  /*6f70*/  F2FP.TF32.F32.PACK_B R28, R28 ;  /* 0x0000001cff1c723e */ /* 0x000fe200024050ff */
[C---:B------:R-:W-:Y:S01]  /*6f80*/  FMUL R5, R24.reuse, R9 ;  /* 0x0000000918057220 */ /* 0x040fe20000400000 */
[----:B------:R-:W-:Y:S01]  /*6f90*/  F2FP.TF32.F32.PACK_B R29, R29 ;  /* 0x0000001dff1d723e */ /* 0x000fe200024050ff */
[C---:B------:R-:W-:Y:S01]  /*6fa0*/  FMUL R6, R24.reuse, R10 ;  /* 0x0000000a18067220 */ /* 0x040fe20000400000 */
[----:B------:R-:W-:Y:S01]  /*6fb0*/  F2FP.TF32.F32.PACK_B R30, R30 ;  /* 0x0000001eff1e723e */ /* 0x000fe200024050ff */
[----:B------:R-:W-:Y:S01]  /*6fc0*/  FFMA R31, R27, R32, R7 ;  /* 0x000000201b1f7223 */ /* 0x000fe20000000007 */
[----:B------:R-:W-:Y:S01]  /*6fd0*/  LOP3.LUT R32, R47, 0xffffe000, RZ, 0xc0, !PT ;  /* 0xffffe0002f207812 */ /* 0x000fe200078ec0ff */
[----:B------:R-:W-:Y:S01]  /*6fe0*/  FFMA R4, R27, R20, R4 ;  /* 0x000000141b047223 */ /* 0x000fe20000000004 */
[----:B------:R-:W-:Y:S01]  /*6ff0*/  LOP3.LUT R20, R41, 0xffffe000, RZ, 0xc0, !PT ;  /* 0xffffe00029147812 */ /* 0x000fe200078ec0ff */
[----:B------:R-:W-:Y:S01]  /*7000*/  FFMA R5, R27, R26, R5 ;  /* 0x0000001a1b057223 */ /* 0x000fe20000000005 */
[----:B------:R-:W-:Y:S01]  /*7010*/  LOP3.LUT R26, R43, 0xffffe000, RZ, 0xc0, !PT ;  /* 0xffffe0002b1a7812 */ /* 0x000fe200078ec0ff */
[----:B------:R-:W-:Y:S01]  /*7020*/  FMUL R11, R24, R11 ;  /* 0x0000000b180b7220 */ /* 0x000fe20000400000 */
[----:B------:R-:W-:Y:S01]  /*7030*/  F2FP.TF32.F32.PACK_B R31, R31 ;  /* 0x0000001fff1f723e */ /* 0x000fe200024050ff */
[C---:B------:R-:W-:Y:S01]  /*7040*/  FFMA R6, R27.reuse, R21, R6 ;  /* 0x000000151b067223 */ /* 0x040fe20000000006 */
[----:B------:R-:W-:Y:S01]  /*7050*/  LOP3.LUT R21, R42, 0xffffe000, RZ, 0xc0, !PT ;  /* 0xffffe0002a157812 */ /* 0x000fe200078ec0ff */
[C---:B------:R-:W-:Y:S01]  /*7060*/  FMUL R8, R24.reuse, R12 ;  /* 0x0000000c18087220 */ /* 0x040fe20000400000 */
[----:B------:R-:W-:Y:S01]  /*7070*/  F2FP.TF32.F32.PACK_B R4, R4 ;  /* 0x00000004ff04723e */ /* 0x000fe200024050ff */
[C---:B------:R-:W-:Y:S01]  /*7080*/  FMUL R9, R24.reuse, R13 ;  /* 0x0000000d18097220 */ /* 0x040fe20000400000 */
[----:B------:R-:W-:Y:S01]  /*7090*/  F2FP.TF32.F32.PACK_B R5, R5 ;  /* 0x00000005ff05723e */ /* 0x000fe200024050ff */
[----:B------:R1:W-:Y:S01]  /*70a0*/  STSM.16.M88.4 [R83+0x400], R28 ;  /* 0x0004001c53007844 */ /* 0x0003e20000000200 */
[----:B------:R-:W-:Y:S01]  /*70b0*/  F2FP.TF32.F32.PACK_B R6, R6 ;  /* 0x00000006ff06723e */ /* 0x000fe200024050ff */
[C---:B------:R-:W-:Y:S01]  /*70c0*/  FMUL R10, R24.reuse, R14 ;  /* 0x0000000e180a7220 */ /* 0x040fe20000400000 */
[C---:B------:R-:W-:Y:S01]  /*70d0*/  FFMA R7, R27.reuse, R32, R11 ;  /* 0x000000201b077223 */ /* 0x040fe2000000000b */
[----:B------:R-:W-:Y:S01]  /*70e0*/  FMUL R15, R24, R15 ;  /* 0x0000000f180f7220 */ /* 0x000fe20000400000 */
[C---:B------:R-:W-:Y:S01]  /*70f0*/  FFMA R8, R27.reuse, R33, R8 ;  /* 0x000000211b087223 */ /* 0x040fe20000000008 */
[----:B------:R-:W-:Y:S01]  /*7100*/  LOP3.LUT R33, R36, 0xffffe000, RZ, 0xc0, !PT ;  /* 0xffffe00024217812 */ /* 0x000fe200078ec0ff */
[C---:B------:R-:W-:Y:S01]  /*7110*/  FFMA R9, R27.reuse, R20, R9 ;  /* 0x000000141b097223 */ /* 0x040fe20000000009 */
[----:B------:R-:W-:Y:S01]  /*7120*/  FFMA R10, R27, R21, R10 ;  /* 0x000000151b0a7223 */ /* 0x000fe2000000000a */
[C---:B------:R-:W-:Y:S01]  /*7130*/  FMUL R12, R24.reuse, R16 ;  /* 0x00000010180c7220 */ /* 0x040fe20000400000 */
[----:B------:R-:W-:Y:S01]  /*7140*/  LOP3.LUT R20, R37, 0xffffe000, RZ, 0xc0, !PT ;  /* 0xffffe00025147812 */ /* 0x000fe200078ec0ff */
[----:B------:R-:W-:Y:S01]  /*7150*/  FFMA R11, R27, R26, R15 ;  /* 0x0000001a1b0b7223 */ /* 0x000fe2000000000f */
[----:B------:R-:W-:Y:S01]  /*7160*/  FMUL R13, R24, R17 ;  /* 0x00000011180d7220 */ /* 0x000fe20000400000 */
[----:B------:R-:W-:Y:S01]  /*7170*/  LOP3.LUT R21, R38, 0xffffe000, RZ, 0xc0, !PT ;  /* 0xffffe00026157812 */ /* 0x000fe200078ec0ff */
[C---:B------:R-:W-:Y:S01]  /*7180*/  FMUL R14, R24.reuse, R18 ;  /* 0x00000012180e7220 */ /* 0x040fe20000400000 */
[----:B------:R-:W-:Y:S01]  /*7190*/  LOP3.LUT R26, R39, 0xffffe000, RZ, 0xc0, !PT ;  /* 0xffffe000271a7812 */ /* 0x000fe200078ec0ff */
[----:B------:R-:W-:Y:S01]  /*71a0*/  FMUL R19, R24, R19 ;  /* 0x0000001318137220 */ /* 0x000fe20000400000 */
[----:B------:R-:W-:Y:S01]  /*71b0*/  F2FP.TF32.F32.PACK_B R7, R7 ;  /* 0x00000007ff07723e */ /* 0x000fe200024050ff */
[C---:B------:R-:W-:Y:S01]  /*71c0*/  FFMA R12, R27.reuse, R33, R12 ;  /* 0x000000211b0c7223 */ /* 0x040fe2000000000c */
[C---:B------:R-:W-:Y:S01]  /*71d0*/  FFMA R13, R27.reuse, R20, R13 ;  /* 0x000000141b0d7223 */ /* 0x040fe2000000000d */
[C---:B------:R-:W-:Y:S01]  /*71e0*/  FFMA R14, R27.reuse, R21, R14 ;  /* 0x000000151b0e7223 */ /* 0x040fe2000000000e */
[----:B------:R-:W-:Y:S01]  /*71f0*/  FFMA R15, R27, R26, R19 ;  /* 0x0000001a1b0f7223 */ /* 0x000fe20000000013 */
[----:B------:R1:W-:Y:S01]  /*7200*/  STSM.16.M88.4 [R85], R4 ;  /* 0x0000000455007844 */ /* 0x0003e20000000200 */
[----:B------:R-:W-:Y:S02]  /*7210*/  F2FP.TF32.F32.PACK_B R8, R8 ;  /* 0x00000008ff08723e */ /* 0x000fe400024050ff */
[----:B------:R-:W-:Y:S02]  /*7220*/  F2FP.TF32.F32.PACK_B R9, R9 ;  /* 0x00000009ff09723e */ /* 0x000fe400024050ff */
[----:B------:R-:W-:Y:S02]  /*7230*/  F2FP.TF32.F32.PACK_B R10, R10 ;  /* 0x0000000aff0a723e */ /* 0x000fe400024050ff */
[----:B------:R-:W-:Y:S02]  /*7240*/  F2FP.TF32.F32.PACK_B R11, R11 ;  /* 0x0000000bff0b723e */ /* 0x000fe400024050ff */
[----:B------:R-:W-:Y:S02]  /*7250*/  F2FP.TF32.F32.PACK_B R12, R12 ;  /* 0x0000000cff0c723e */ /* 0x000fe400024050ff */
[----:B------:R-:W-:Y:S01]  /*7260*/  F2FP.TF32.F32.PACK_B R13, R13 ;  /* 0x0000000dff0d723e */ /* 0x000fe200024050ff */
[----:B------:R1:W-:Y:S01]  /*7270*/  STSM.16.M88.4 [R82], R8 ;  /* 0x0000000852007844 */ /* 0x0003e20000000200 */
[----:B------:R-:W-:Y:S02]  /*7280*/  F2FP.TF32.F32.PACK_B R14, R14 ;  /* 0x0000000eff0e723e */ /* 0x000fe400024050ff */
[----:B------:R-:W-:Y:S05]  /*7290*/  F2FP.TF32.F32.PACK_B R15, R15 ;  /* 0x0000000fff0f723e */ /* 0x000fea00024050ff */
[----:B------:R1:W-:Y:S01]  /*72a0*/  STSM.16.M88.4 [R84], R12 ;  /* 0x0000000c54007844 */ /* 0x0003e20000000200 */
[----:B------:R-:W-:Y:S01]  /*72b0*/  @!PT LDS RZ, [RZ] ;  /* 0x00000000fffff984 */ /* 0x000fe20000000800 */
[----:B------:R-:W-:Y:S01]  /*72c0*/  @!PT LDS RZ, [RZ] ;  /* 0x00000000fffff984 */ /* 0x000fe20000000800 */
[----:B------:R-:W-:Y:S01]  /*72d0*/  @!PT LDS RZ, [RZ] ;  /* 0x00000000fffff984 */ /* 0x000fe20000000800 */
[----:B------:R-:W-:Y:S01]  /*72e0*/  @!PT LDS RZ, [RZ] ;  /* 0x00000000fffff984 */ /* 0x000fe20000000800 */
[----:B------:R2:W-:Y:S07]  /*72f0*/  MEMBAR.ALL.CTA ;  /* 0x0000000000007992 */ /* 0x0005ee0000008000 */
[----:B--2---:R-:W2:Y:S02]  /*7300*/  FENCE.VIEW.ASYNC.S ;  /* 0x00000000000073c6 */ /* 0x004ea40000000000 */
[----:B--2---:R-:W-:Y:S06]  /*7310*/  BAR.SYNC.DEFER_BLOCKING 0x1, 0x80 ;  /* 0x0042000000007b1d */ /* 0x004fec0000010000 */
[----:B------:R-:W-:Y:S05]  /*7320*/  @P0 BRA `(.L_x_103) ;  /* 0x00000000002c0947 */ /* 0x000fea0003800000 */
[----:B------:R-:W2:Y:S01]  /*7330*/  LDCU.64 UR6, c[0x0][0x348] ;  /* 0x00006900ff0677ac */ /* 0x000ea20008000a00 */
[----:B------:R-:W-:Y:S02]  /*7340*/  R2UR UR42, R73 ;  /* 0x00000000492a72ca */ /* 0x000fe400000e0000 */
[----:B------:R-:W-:Y:S01]  /*7350*/  R2UR UR43, R72 ;  /* 0x00000000482b72ca */ /* 0x000fe200000e0000 */
[----:B------:R-:W-:Y:S01]  /*7360*/  ULEA UR5, UR50, UR49, 0xd ;  /* 0x0000003132057291 */ /* 0x000fe2000f8e68ff */
[----:B------:R-:W-:Y:S02]  /*7370*/  R2UR UR44, R70 ;  /* 0x00000000462c72ca */ /* 0x000fe400000e0000 */
[----:B------:R-:W-:Y:S01]  /*7380*/  R2UR UR45, R71 ;  /* 0x00000000472d72ca */ /* 0x000fe200000e0000 */
[----:B------:R-:W-:Y:S02]  /*7390*/  UIADD3 UR40, UPT, UPT, UR5, 0x400, URZ ;  /* 0x0000040005287890 */ /* 0x000fe4000fffe0ff */
[----:B--2---:R-:W-:Y:S04]  /*73a0*/  UIADD3 UR4, UP0, UPT, UR6, 0x780, URZ ;  /* 0x0000078006047890 */ /* 0x004fe8000ff1e0ff */
[----:B------:R-:W-:Y:S09]  /*73b0*/  UIADD3.X UR5, UPT, UPT, URZ, UR7, URZ, UP0, !UPT ;  /* 0x00000007ff057290 */ /* 0x000ff200087fe4ff */
[----:B------:R2:W-:Y:S02]  /*73c0*/  UTMASTG.5D.IM2COL [UR40], [UR4] ;  /* 0x00000028040073b5 */ /* 0x0005e40008060000 */
[----:B--2---:R0:W-:Y:S02]  /*73d0*/  UTMACMDFLUSH ;  /* 0x00000000000079b7 */ /* 0x0041e40000000000 */
.L_x_103:
[----:B------:R-:W-:Y:S05]  /*73e0*/  BSYNC.RECONVERGENT B0 ;  /* 0x0000000000007941 */ /* 0x000fea0003800200 */
.L_x_102:
[----:B------:R-:W-:Y:S01]  /*73f0*/  UIADD3 UR42, UPT, UPT, UR50, 0x1, URZ ;  /* 0x00000001322a7890 */ /* 0x000fe2000fffe0ff */
[----:B------:R-:W-:Y:S03]  /*7400*/  BSSY.RECONVERGENT B0, `(.L_x_104) ;  /* 0x0000005000007945 */ /* 0x000fe60003800200 */
[----:B------:R-:W-:Y:S04]  /*7410*/  UISETP.NE.AND UP0, UPT, UR42, 0x3, UPT ;  /* 0x000000032a00788c */ /* 0x000fe8000bf05270 */
[----:B------:R-:W-:Y:S01]  /*7420*/  USEL UR40, UR42, URZ, UP0 ;  /* 0x000000ff2a287287 */ /* 0x000fe20008000000 */
[----:B------:R-:W-:Y:S11]  /*7430*/  @P0 BRA `(.L_x_105) ;  /* 0x0000000000040947 */ /* 0x000ff60003800000 */
[----:B------:R-:W-:Y:S04]  /*7440*/  DEPBAR.LE SB0, 0x1 ;  /* 0x000080400000791a */ /* 0x000fe80000000000 */
.L_x_105:
[----:B------:R-:W-:Y:S05]  /*7450*/  BSYNC.RECONVERGENT B0 ;  /* 0x0000000000007941 */ /* 0x000fea0003800200 */
.L_x_104:
[----:B------:R-:W-:Y:S01]  /*7460*/  BAR.SYNC.DEFER_BLOCKING 0x1, 0x80 ;  /* 0x0042000000007b1d */ /* 0x000fe20000010000 */
[----:B------:R-:W-:Y:S01]  /*7470*/  ISETP.NE.AND P1, PT, R76, RZ, PT ;  /* 0x000000ff4c00720c */ /* 0x000fe20003f25270 */
[----:B------:R-:W-:Y:S01]  /*7480*/  UISETP.NE.AND UP0, UPT, UR54, URZ, UPT ;  /* 0x000000ff3600728c */ /* 0x000fe2000bf05270 */
[----:B------:R-:W-:Y:S11]  /*7490*/  LEA R3, R35, UR49, 0x3 ;  /* 0x0000003123037c11 */ /* 0x000ff6000f8e18ff */
[----:B-1----:R-:W-:Y:S01]  /*74a0*/  @P1 SHF.L.U32 R4, R34, 0x1f, RZ ;  /* 0x0000001f22041819 */ /* 0x002fe200000006ff */
[----:B------:R-:W-:Y:S06]  /*74b0*/  BRA.U !UP0, `(.L_x_106) ;  /* 0x0000000108247547 */ /* 0x000fec000b800000 */
[----:B------:R-:W1:Y:S01]  /*74c0*/  S2R R0, SR_CgaCtaId ;  /* 0x0000000000007919 */ /* 0x000e620000008800 */
[----:B------:R-:W-:Y:S01]  /*74d0*/  IMAD.U32 R2, RZ, RZ, UR52 ;  /* 0x00000034ff027e24 */ /* 0x000fe2000f8e00ff */
[----:B------:R-:W-:Y:S04]  /*74e0*/  UIADD3 UR4, UPT, UPT, UR52, 0x1, URZ ;  /* 0x0000000134047890 */ /* 0x000fe8000fffe0ff */
[----:B------:R-:W-:Y:S01]  /*74f0*/  @P1 LEA R2, R2, UR49, 0x3 ;  /* 0x0000003102021c11 */ /* 0x000fe2000f8e18ff */
[----:B------:R-:W-:Y:S04]  /*7500*/  UISETP.NE.AND UP0, UPT, UR4, 0x3, UPT ;  /* 0x000000030400788c */ /* 0x000fe8000bf05270 */
[----:B------:R-:W-:Y:S01]  /*7510*/  @P1 VIADD R5, R2, 0xd8 ;  /* 0x000000d802051836 */ /* 0x000fe20000000000 */
[----:B------:R-:W-:Y:S04]  /*7520*/  USEL UR52, UR4, URZ, UP0 ;  /* 0x000000ff04347287 */ /* 0x000fe80008000000 */
[----:B-1----:R-:W-:Y:S04]  /*7530*/  @P1 PRMT R0, R0, 0x654, R5 ;  /* 0x0000065400001816 */ /* 0x002fe80000000005 */
[----:B------:R1:W-:Y:S04]  /*7540*/  @P1 SYNCS.ARRIVE.TRANS64.RED.A1T0 RZ, [R0+URZ], RZ ;  /* 0x000000ff00ff19a7 */ /* 0x0003e800081004ff */
.L_x_106:
[----:B------:R-:W2:Y:S01]  /*7550*/  @P1 SYNCS.PHASECHK.TRANS64.TRYWAIT P0, [R3+URZ+0xc0], R4 ;  /* 0x0000c004030015a7 */ /* 0x000ea200080011ff */
[----:B------:R-:W-:Y:S01]  /*7560*/  BSSY B1, `(.L_x_107) ;  /* 0x0000017000017945 */ /* 0x000fe20003800000 */
[----:B--2---:R-:W-:Y:S03]  /*7570*/  @P1 SEL R80, RZ, 0x1, !P0 ;  /* 0x00000001ff501807 */ /* 0x004fe60004000000 */
[----:B------:R-:W-:Y:S05]  /*7580*/  @!P1 BRA `(.L_x_108) ;  /* 0x0000000000509947 */ /* 0x000fea0003800000 */
[----:B------:R-:W-:Y:S01]  /*7590*/  ISETP.NE.AND P1, PT, R81, RZ, PT ;  /* 0x000000ff5100720c */ /* 0x000fe20003f25270 */
[----:B------:R-:W-:Y:S01]  /*75a0*/  BSSY B0, `(.L_x_109) ;  /* 0x000000a000007945 */ /* 0x000fe20003800000 */
[----:B------:R-:W-:Y:S11]  /*75b0*/  ISETP.NE.AND P0, PT, R80, RZ, PT ;  /* 0x000000ff5000720c */ /* 0x000ff60003f05270 */
[----:B------:R-:W-:Y:S05]  /*75c0*/  @P1 IMAD R4, R35, 0x800, R58 ;  /* 0x0000080023041824 */ /* 0x000fea00078e023a */
[----:B------:R-:W-:Y:S05]  /*75d0*/  @P1 LEA R4, R4, UR49, 0x2 ;  /* 0x0000003104041c11 */ /* 0x000fea000f8e10ff */
[--C-:B-1----:R-:W-:Y:S02]  /*75e0*/  @P1 IMAD.IADD R0, R78, 0x1, R4.reuse ;  /* 0x000000014e001824 */ /* 0x102fe400078e0204 */
[----:B------:R-:W-:Y:S01]  /*75f0*/  @P1 IMAD.IADD R2, R77, 0x1, R4 ;  /* 0x000000014d021824 */ /* 0x000fe200078e0204 */
[----:B------:R-:W-:Y:S06]  /*7600*/  @P0 BRA `(.L_x_110) ;  /* 0x00000000000c0947 */ /* 0x000fec0003800000 */
[----:B------:R-:W-:Y:S04]  /*7610*/  SHF.L.U32 R34, R34, 0x1f, RZ ;  /* 0x0000001f22227819 */ /* 0x000fe800000006ff */
[----:B------:R-:W1:Y:S02]  /*7620*/  SYNCS.PHASECHK.TRANS64.TRYWAIT P0, [R3+URZ+0xc0], R34 ;  /* 0x0000c022030075a7 */ /* 0x000e6400080011ff */
[----:B-1----:R-:W-:Y:S05]  /*7630*/  @!P0 BRA `(.L_x_111) ;  /* 0x0000001400f48947 */ /* 0x002fea0003800000 */
.L_x_110:
[----:B------:R-:W-:Y:S05]  /*7640*/  BSYNC B0 ;  /* 0x0000000000007941 */ /* 0x000fea0003800000 */
.L_x_109:
[----:B------:R-:W-:Y:S11]  /*7650*/  ISETP.NE.AND P0, PT, R81, RZ, PT ;  /* 0x000000ff5100720c */ /* 0x000ff60003f05270 */
[----:B------:R-:W-:Y:S02]  /*7660*/  @!UPT UIADD3 URZ, UPT, UPT, URZ, URZ, URZ ;  /* 0x000000fffffff290 */ /* 0x000fe4000fffe0ff */
[----:B-1----:R-:W-:Y:S01]  /*7670*/  @P0 IADD3 R3, PT, PT, R77, R0, RZ ;  /* 0x000000004d030210 */ /* 0x002fe20007ffe0ff */
[----:B------:R-:W-:Y:S05]  /*7680*/  @P0 WARPSYNC.ALL ;  /* 0x0000000000000948 */ /* 0x000fea0003800000 */
[----:B------:R2:W3:Y:S04]  /*7690*/  @P0 LDSM.16.M88.4 R48, [R4+0x400] ;  /* 0x000400000430083b */ /* 0x0004e80000000200 */
[----:B------:R2:W4:Y:S04]  /*76a0*/  @P0 LDSM.16.M88.4 R44, [R2+0x400] ;  /* 0x00040000022c083b */ /* 0x0005280000000200 */
[----:B------:R2:W1:Y:S04]  /*76b0*/  @P0 LDSM.16.M88.4 R40, [R0+0x400] ;  /* 0x000400000028083b */ /* 0x0004680000000200 */
[----:B------:R2:W1:Y:S02]  /*76c0*/  @P0 LDSM.16.M88.4 R36, [R3+0x400] ;  /* 0x000400000324083b */ /* 0x0004640000000200 */
.L_x_108:
[----:B------:R-:W-:Y:S05]  /*76d0*/  BSYNC B1 ;  /* 0x0000000000017941 */ /* 0x000fea0003800000 */
.L_x_107:
[----:B-12---:R-:W-:Y:S05]  /*76e0*/  VIADD R0, R25, 0x20 ;  /* 0x0000002019007836 */ /* 0x006fea0000000000 */
[----:B------:R-:W-:Y:S04]  /*76f0*/  SHF.R.U32.HI R0, RZ, 0x15, R0 ;  /* 0x00000015ff007819 */ /* 0x000fe80000011600 */
[----:B------:R-:W-:Y:S11]  /*7700*/  LOP3.LUT P0, RZ, R0, 0x3, R61, 0x48, !PT ;  /* 0x0000000300ff7812 */ /* 0x000ff6000780483d */
[----:B------:R-:W-:Y:S02]  /*7710*/  @!UPT UIADD3 URZ, UPT, UPT, URZ, URZ, URZ ;  /* 0x000000fffffff290 */ /* 0x000fe4000fffe0ff */
[----:B------:R-:W-:Y:S05]  /*7720*/  @!P0 BRA `(.L_x_112) ;  /* 0x0000000000408947 */ /* 0x000fea0003800000 */
[----:B------:R-:W1:Y:S01]  /*7730*/  LDCU.64 UR8, c[0x4][0x70] ;  /* 0x01000e00ff0877ac */ /* 0x000e620008000a00 */
[----:B------:R-:W-:Y:S01]  /*7740*/  MOV R3, 0x0 ;  /* 0x0000000000037802 */ /* 0x000fe20000000f00 */
[----:B------:R-:W-:Y:S02]  /*7750*/  HFMA2 R12, -RZ, RZ, 0, 5.9604644775390625e-08 ;  /* 0x00000001ff0c7431 */ /* 0x000fe400000001ff */
[----:B------:R-:W-:Y:S02]  /*7760*/  IMAD.MOV.U32 R8, RZ, RZ, 0x192 ;  /* 0x00000192ff087424 */ /* 0x000fe400078e00ff */
[----:B------:R-:W-:Y:S01]  /*7770*/  IMAD.MOV.U32 R13, RZ, RZ, RZ ;  /* 0x000000ffff0d7224 */ /* 0x000fe200078e00ff */
[----:B------:R-:W2:Y:S01]  /*7780*/  LDCU.64 UR6, c[0x4][0x78] ;  /* 0x01000f00ff0677ac */ /* 0x000ea20008000a00 */
[----:B------:R-:W3:Y:S01]  /*7790*/  LDC.64 R2, c[0x4][R3] ;  /* 0x0100000003027b82 */ /* 0x000ee20000000a00 */
[----:B------:R-:W5:Y:S01]  /*77a0*/  LDCU.64 UR4, c[0x4][0x10] ;  /* 0x01000200ff0477ac */ /* 0x000f620008000a00 */
[----:B-1----:R-:W-:Y:S01]  /*77b0*/  MOV R5, UR9 ;  /* 0x0000000900057c02 */ /* 0x002fe20008000f00 */
[----:B------:R-:W-:Y:S01]  /*77c0*/  IMAD.U32 R4, RZ, RZ, UR8 ;  /* 0x00000008ff047e24 */ /* 0x000fe2000f8e00ff */
[----:B--2---:R-:W-:Y:S01]  /*77d0*/  MOV R7, UR7 ;  /* 0x0000000700077c02 */ /* 0x004fe20008000f00 */
[----:B------:R-:W-:Y:S01]  /*77e0*/  IMAD.U32 R6, RZ, RZ, UR6 ;  /* 0x00000006ff067e24 */ /* 0x000fe2000f8e00ff */
[----:B-----5:R-:W-:Y:S01]  /*77f0*/  MOV R11, UR5 ;  /* 0x00000005000b7c02 */ /* 0x020fe20008000f00 */
[----:B------:R-:W-:Y:S02]  /*7800*/  IMAD.U32 R10, RZ, RZ, UR4 ;  /* 0x00000004ff0a7e24 */ /* 0x000fe4000f8e00ff */
[----:B------:R-:W-:Y:S07]  /*7810*/  LEPC R20, `(.L_x_112) ;  /* 0x000000001014794e */ /* 0x000fee0000000000 */
[----:B---34-:R-:W-:Y:S05]  /*7820*/  CALL.ABS.NOINC R2 ;  /* 0x0000000002007343 */ /* 0x018fea0003c00000 */
.L_x_112:
[----:B------:R-:W-:Y:S01]  /*7830*/  ISETP.NE.AND P0, PT, R59, RZ, PT ;  /* 0x000000ff3b00720c */ /* 0x000fe20003f05270 */
[----:B------:R-:W-:Y:S05]  /*7840*/  WARPSYNC.ALL ;  /* 0x0000000000007948 */ /* 0x000fea0003800000 */
[----:B------:R-:W-:Y:S01]  /*7850*/  R2UR UR4, R25 ;  /* 0x00000000190472ca */ /* 0x000fe200000e0000 */
[----:B------:R-:W1:Y:S01]  /*7860*/  S2UR UR5, SR_CgaCtaId ;  /* 0x00000000000579c3 */ /* 0x000e620000008800 */
[----:B---3--:R-:W-:Y:S01]  /*7870*/  LOP3.LUT R0, R48, 0xffffe000, RZ, 0xc0, !PT ;  /* 0xffffe00030007812 */ /* 0x008fe200078ec0ff */
[----:B------:R-:W-:Y:S01]  /*7880*/  BSSY.RECONVERGENT B0, `(.L_x_113) ;  /* 0x0000064000007945 */ /* 0x000fe20003800200 */
[----:B------:R-:W-:Y:S02]  /*7890*/  LOP3.LUT R2, R49, 0xffffe000, RZ, 0xc0, !PT ;  /* 0xffffe00031027812 */ /* 0x000fe400078ec0ff */
[----:B------:R-:W-:Y:S02]  /*78a0*/  LOP3.LUT R3, R50, 0xffffe000, RZ, 0xc0, !PT ;  /* 0xffffe00032037812 */ /* 0x000fe400078ec0ff */
[----:B------:R-:W-:Y:S02]  /*78b0*/  LOP3.LUT R20, R51, 0xffffe000, RZ, 0xc0, !PT ;  /* 0xffffe00033147812 */ /* 0x000fe400078ec0ff */
[----:B----4-:R-:W-:Y:S02]  /*78c0*/  LOP3.LUT R21, R44, 0xffffe000, RZ, 0xc0, !PT ;  /* 0xffffe0002c157812 */ /* 0x010fe400078ec0ff */
[----:B------:R-:W-:Y:S01]  /*78d0*/  LOP3.LUT R26, R45, 0xffffe000, RZ, 0xc0, !PT ;  /* 0xffffe0002d1a7812 */ /* 0x000fe200078ec0ff */
[----:B------:R-:W2:Y:S01]  /*78e0*/  LDTM.16dp128bit.x8 R4, tmem[UR4+0x20] ;  /* 0x00002004000479ee */ /* 0x000ea20008180000 */
[----:B------:R-:W-:Y:S01]  /*78f0*/  R2UR UR4, R79 ;  /* 0x000000004f0472ca */ /* 0x000fe200000e0000 */
[----:B------:R-:W-:Y:S01]  /*7900*/  IMAD.U32 R79, RZ, RZ, UR40 ;  /* 0x00000028ff4f7e24 */ /* 0x000fe2000f8e00ff */
[----:B------:R-:W-:Y:S01]  /*7910*/  LOP3.LUT R29, R46, 0xffffe000, RZ, 0xc0, !PT ;  /* 0xffffe0002e1d7812 */ /* 0x000fe200078ec0ff */
[----:B------:R-:W-:Y:S01]  /*7920*/  NOP ;  /* 0x0000000000007918 */ /* 0x000fe20000000000 */
[----:B------:R-:W-:Y:S01]  /*7930*/  LOP3.LUT R28, R47, 0xffffe000, RZ, 0xc0, !PT ;  /* 0xffffe0002f1c7812 */ /* 0x000fe200078ec0ff */
[----:B------:R-:W-:Y:S01]  /*7940*/  IMAD R79, R79, 0x800, R58 ;  /* 0x000008004f4f7824 */ /* 0x000fe200078e023a */
[----:B------:R-:W-:Y:S02]  /*7950*/  LOP3.LUT R31, R40, 0xffffe000, RZ, 0xc0, !PT ;  /* 0xffffe000281f7812 */ /* 0x000fe400078ec0ff */
[----:B------:R-:W-:Y:S02]  /*7960*/  LOP3.LUT R30, R41, 0xffffe000, RZ, 0xc0, !PT ;  /* 0xffffe000291e7812 */ /* 0x000fe400078ec0ff */
[----:B------:R-:W-:Y:S02]  /*7970*/  LOP3.LUT R33, R42, 0xffffe000, RZ, 0xc0, !PT ;  /* 0xffffe0002a217812 */ /* 0x000fe400078ec0ff */
[----:B------:R-:W-:Y:S01]  /*7980*/  LOP3.LUT R32, R43, 0xffffe000, RZ, 0xc0, !PT ;  /* 0xffffe0002b207812 */ /* 0x000fe200078ec0ff */
[----:B------:R-:W-:Y:S01]  /*7990*/  UIADD3 UR4, UPT, UPT, UR4, 0x120, URZ ;  /* 0x0000012004047890 */ /* 0x000fe2000fffe0ff */
[----:B------:R-:W-:Y:S02]  /*79a0*/  LOP3.LUT R35, R36, 0xffffe000, RZ, 0xc0, !PT ;  /* 0xffffe00024237812 */ /* 0x000fe400078ec0ff */
[----:B------:R-:W-:Y:S02]  /*79b0*/  LOP3.LUT R34, R37, 0xffffe000, RZ, 0xc0, !PT ;  /* 0xffffe00025227812 */ /* 0x000fe400078ec0ff */
[----:B------:R-:W-:Y:S02]  /*79c0*/  LEA R79, R79, UR49, 0x2 ;  /* 0x000000314f4f7c11 */ /* 0x000fe4000f8e10ff */
[----:B------:R-:W-:Y:S02]  /*79d0*/  LOP3.LUT R37, R38, 0xffffe000, RZ, 0xc0, !PT ;  /* 0xffffe00026257812 */ /* 0x000fe400078ec0ff */
[----:B------:R-:W-:Y:S01]  /*79e0*/  LOP3.LUT R36, R39, 0xffffe000, RZ, 0xc0, !PT ;  /* 0xffffe00027247812 */ /* 0x000fe200078ec0ff */
[C---:B--2---:R-:W-:Y:S01]  /*79f0*/  FMUL R4, R24.reuse, R4 ;  /* 0x0000000418047220 */ /* 0x044fe20000400000 */
[--C-:B------:R-:W-:Y:S01]  /*7a00*/  IADD3 R80, PT, PT, R77, 0x400, R79.reuse ;  /* 0x000004004d507810 */ /* 0x100fe20007ffe04f */
[----:B------:R-:W-:Y:S01]  /*7a10*/  FMUL R5, R24, R5 ;  /* 0x0000000518057220 */ /* 0x000fe20000400000 */
[----:B------:R-:W-:Y:S01]  /*7a20*/  IADD3 R78, PT, PT, R78, 0x400, R79 ;  /* 0x000004004e4e7810 */ /* 0x000fe20007ffe04f */
[C---:B------:R-:W-:Y:S01]  /*7a30*/  FMUL R6, R24.reuse, R6 ;  /* 0x0000000618067220 */ /* 0x040fe20000400000 */
[C---:B------:R-:W-:Y:S01]  /*7a40*/  FMUL R7, R24.reuse, R7 ;  /* 0x0000000718077220 */ /* 0x040fe20000400000 */
[C---:B------:R-:W-:Y:S01]  /*7a50*/  FFMA R4, R27.reuse, R0, R4 ;  /* 0x000000001b047223 */ /* 0x040fe20000000004 */
[C---:B------:R-:W-:Y:S01]  /*7a60*/  FMUL R8, R24.reuse, R8 ;  /* 0x0000000818087220 */ /* 0x040fe20000400000 */
[C---:B------:R-:W-:Y:S01]  /*7a70*/  FFMA R5, R27.reuse, R2, R5 ;  /* 0x000000021b057223 */ /* 0x040fe20000000005 */
[C---:B------:R-:W-:Y:S01]  /*7a80*/  FMUL R9, R24.reuse, R9 ;  /* 0x0000000918097220 */ /* 0x040fe20000400000 */
[C---:B------:R-:W-:Y:S01]  /*7a90*/  FFMA R6, R27.reuse, R3, R6 ;  /* 0x000000031b067223 */ /* 0x040fe20000000006 */
[----:B------:R-:W-:Y:S01]  /*7aa0*/  F2FP.TF32.F32.PACK_B R4, R4 ;  /* 0x00000004ff04723e */ /* 0x000fe200024050ff */
[C---:B------:R-:W-:Y:S01]  /*7ab0*/  FMUL R10, R24.reuse, R10 ;  /* 0x0000000a180a7220 */ /* 0x040fe20000400000 */
[----:B------:R-:W-:Y:S01]  /*7ac0*/  F2FP.TF32.F32.PACK_B R5, R5 ;  /* 0x00000005ff05723e */ /* 0x000fe200024050ff */
[C---:B------:R-:W-:Y:S01]  /*7ad0*/  FFMA R7, R27.reuse, R20, R7 ;  /* 0x000000141b077223 */ /* 0x040fe20000000007 */
[C---:B------:R-:W-:Y:S01]  /*7ae0*/  FMUL R11, R24.reuse, R11 ;  /* 0x0000000b180b7220 */ /* 0x040fe20000400000 */
[----:B-1----:R-:W-:Y:S01]  /*7af0*/  UPRMT UR4, UR5, 0x654, UR4 ;  /* 0x0000065405047896 */ /* 0x002fe20008000004 */
[C---:B------:R-:W-:Y:S01]  /*7b00*/  FFMA R8, R27.reuse, R21, R8 ;  /* 0x000000151b087223 */ /* 0x040fe20000000008 */
[C---:B------:R-:W-:Y:S01]  /*7b10*/  FMUL R12, R24.reuse, R12 ;  /* 0x0000000c180c7220 */ /* 0x040fe20000400000 */
[C---:B------:R-:W-:Y:S01]  /*7b20*/  FFMA R9, R27.reuse, R26, R9 ;  /* 0x0000001a1b097223 */ /* 0x040fe20000000009 */
[C---:B------:R-:W-:Y:S01]  /*7b30*/  FMUL R13, R24.reuse, R13 ;  /* 0x0000000d180d7220 */ /* 0x040fe20000400000 */
[C---:B------:R-:W-:Y:S01]  /*7b40*/  FFMA R10, R27.reuse, R29, R10 ;  /* 0x0000001d1b0a7223 */ /* 0x040fe2000000000a */
[C---:B------:R-:W-:Y:S01]  /*7b50*/  FMUL R14, R24.reuse, R14 ;  /* 0x0000000e180e7220 */ /* 0x040fe20000400000 */
[C---:B------:R-:W-:Y:S01]  /*7b60*/  FFMA R11, R27.reuse, R28, R11 ;  /* 0x0000001c1b0b7223 */ /* 0x040fe2000000000b */
[C---:B------:R-:W-:Y:S01]  /*7b70*/  FMUL R15, R24.reuse, R15 ;  /* 0x0000000f180f7220 */ /* 0x040fe20000400000 */
[----:B------:R-:W-:Y:S01]  /*7b80*/  F2FP.TF32.F32.PACK_B R6, R6 ;  /* 0x00000006ff06723e */ /* 0x000fe200024050ff */
[C---:B------:R-:W-:Y:S01]  /*7b90*/  FFMA R12, R27.reuse, R31, R12 ;  /* 0x0000001f1b0c7223 */ /* 0x040fe2000000000c */
[----:B------:R-:W-:Y:S01]  /*7ba0*/  F2FP.TF32.F32.PACK_B R7, R7 ;  /* 0x00000007ff07723e */ /* 0x000fe200024050ff */
[C---:B------:R-:W-:Y:S01]  /*7bb0*/  FMUL R16, R24.reuse, R16 ;  /* 0x0000001018107220 */ /* 0x040fe20000400000 */
[C---:B------:R-:W-:Y:S01]  /*7bc0*/  FFMA R13, R27.reuse, R30, R13 ;  /* 0x0000001e1b0d7223 */ /* 0x040fe2000000000d */
[C---:B------:R-:W-:Y:S01]  /*7bd0*/  FMUL R17, R24.reuse, R17 ;  /* 0x0000001118117220 */ /* 0x040fe20000400000 */
[C---:B------:R-:W-:Y:S01]  /*7be0*/  FFMA R14, R27.reuse, R33, R14 ;  /* 0x000000211b0e7223 */ /* 0x040fe2000000000e */
[C---:B------:R-:W-:Y:S01]  /*7bf0*/  FMUL R18, R24.reuse, R18 ;  /* 0x0000001218127220 */ /* 0x040fe20000400000 */
[C---:B------:R-:W-:Y:S01]  /*7c00*/  FFMA R15, R27.reuse, R32, R15 ;  /* 0x000000201b0f7223 */ /* 0x040fe2000000000f */
[----:B------:R-:W-:Y:S01]  /*7c10*/  FMUL R19, R24, R19 ;  /* 0x0000001318137220 */ /* 0x000fe20000400000 */
[----:B------:R-:W-:Y:S01]  /*7c20*/  F2FP.TF32.F32.PACK_B R8, R8 ;  /* 0x00000008ff08723e */ /* 0x000fe200024050ff */
[C---:B------:R-:W-:Y:S01]  /*7c30*/  FFMA R16, R27.reuse, R35, R16 ;  /* 0x000000231b107223 */ /* 0x040fe20000000010 */
[----:B------:R-:W-:Y:S01]  /*7c40*/  F2FP.TF32.F32.PACK_B R9, R9 ;  /* 0x00000009ff09723e */ /* 0x000fe200024050ff */
[----:B------:R-:W-:Y:S01]  /*7c50*/  SYNCS.ARRIVE.TRANS64.RED.A1T0 RZ, [UR4], RZ ;  /* 0x000000ffffff79a7 */ /* 0x000fe20008100404 */
[----:B------:R1:W-:Y:S01]  /*7c60*/  STSM.16.M88.4 [R79+0x400], R4 ;  /* 0x000400044f007844 */ /* 0x0003e20000000200 */
[----:B------:R-:W-:Y:S01]  /*7c70*/  F2FP.TF32.F32.PACK_B R10, R10 ;  /* 0x0000000aff0a723e */ /* 0x000fe200024050ff */
[C---:B------:R-:W-:Y:S01]  /*7c80*/  FFMA R17, R27.reuse, R34, R17 ;  /* 0x000000221b117223 */ /* 0x040fe20000000011 */
[----:B------:R-:W-:Y:S01]  /*7c90*/  F2FP.TF32.F32.PACK_B R11, R11 ;  /* 0x0000000bff0b723e */ /* 0x000fe200024050ff */
[C---:B------:R-:W-:Y:S01]  /*7ca0*/  FFMA R18, R27.reuse, R37, R18 ;  /* 0x000000251b127223 */ /* 0x040fe20000000012 */
[----:B------:R-:W-:Y:S01]  /*7cb0*/  FFMA R19, R27, R36, R19 ;  /* 0x000000241b137223 */ /* 0x000fe20000000013 */
[----:B------:R-:W-:Y:S01]  /*7cc0*/  F2FP.TF32.F32.PACK_B R12, R12 ;  /* 0x0000000cff0c723e */ /* 0x000fe200024050ff */
[----:B------:R-:W-:Y:S01]  /*7cd0*/  IMAD.IADD R77, R77, 0x1, R78 ;  /* 0x000000014d4d7824 */ /* 0x000fe200078e024e */
[----:B------:R1:W-:Y:S01]  /*7ce0*/  STSM.16.M88.4 [R80], R8 ;  /* 0x0000000850007844 */ /* 0x0003e20000000200 */
        /* <DEDUP_REMOVED lines=21> */
[----:B------:R-:W-:Y:S01]  /*7e40*/  R2UR UR12, R70 ;  /* 0x00000000460c72ca */ /* 0x000fe200000e0000 */
[----:B------:R-:W-:Y:S01]  /*7e50*/  UIADD3 UR9, UPT, UPT, UR41, 0x20, URZ ;  /* 0x0000002029097890 */ /* 0x000fe2000fffe0ff */
[----:B------:R-:W-:Y:S01]  /*7e60*/  R2UR UR13, R71 ;  /* 0x00000000470d72ca */ /* 0x000fe200000e0000 */
[----:B------:R-:W-:Y:S02]  /*7e70*/  UIADD3 UR8, UPT, UPT, UR5, 0x400, URZ ;  /* 0x0000040005087890 */ /* 0x000fe4000fffe0ff */
[----:B--2---:R-:W-:Y:S04]  /*7e80*/  UIADD3 UR4, UP0, UPT, UR6, 0x780, URZ ;  /* 0x0000078006047890 */ /* 0x004fe8000ff1e0ff */
[----:B------:R-:W-:Y:S09]  /*7e90*/  UIADD3.X UR5, UPT, UPT, URZ, UR7, URZ, UP0, !UPT ;  /* 0x00000007ff057290 */ /* 0x000ff200087fe4ff */
[----:B------:R2:W-:Y:S02]  /*7ea0*/  UTMASTG.5D.IM2COL [UR8], [UR4] ;  /* 0x00000008040073b5 */ /* 0x0005e40008060000 */
[----:B--2---:R0:W-:Y:S02]  /*7eb0*/  UTMACMDFLUSH ;  /* 0x00000000000079b7 */ /* 0x0041e40000000000 */
.L_x_114:
[----:B------:R-:W-:Y:S05]  /*7ec0*/  BSYNC.RECONVERGENT B0 ;  /* 0x0000000000007941 */ /* 0x000fea0003800200 */
.L_x_113:
[----:B------:R-:W-:Y:S01]  /*7ed0*/  UIADD3 UR4, UPT, UPT, UR40, 0x1, URZ ;  /* 0x0000000128047890 */ /* 0x000fe2000fffe0ff */
[----:B------:R-:W-:Y:S03]  /*7ee0*/  BSSY.RECONVERGENT B0, `(.L_x_115) ;  /* 0x0000008000007945 */ /* 0x000fe60003800200 */
[----:B------:R-:W-:Y:S04]  /*7ef0*/  UISETP.NE.AND UP0, UPT, UR4, 0x3, UPT ;  /* 0x000000030400788c */ /* 0x000fe8000bf05270 */
[----:B------:R-:W-:Y:S02]  /*7f00*/  UISETP.EQ.XOR UP1, UPT, UR42, 0x3, !UP0 ;  /* 0x000000032a00788c */ /* 0x000fe4000c722a70 */
[----:B------:R-:W-:Y:S02]  /*7f10*/  USEL UR50, UR4, URZ, UP0 ;  /* 0x000000ff04327287 */ /* 0x000fe40008000000 */
[----:B------:R-:W-:Y:S04]  /*7f20*/  USEL UR5, URZ, 0x1, !UP1 ;  /* 0x00000001ff057887 */ /* 0x000fe8000c800000 */
[----:B------:R-:W-:Y:S01]  /*7f30*/  ULOP3.LUT UR55, UR55, UR5, URZ, 0x3c, !UPT ;  /* 0x0000000537377292 */ /* 0x000fe2000f8e3cff */
[----:B------:R-:W-:Y:S11]  /*7f40*/  @P0 BRA `(.L_x_116) ;  /* 0x0000000000040947 */ /* 0x000ff60003800000 */
[----:B------:R-:W-:Y:S04]  /*7f50*/  DEPBAR.LE SB0, 0x1 ;  /* 0x000080400000791a */ /* 0x000fe80000000000 */
.L_x_116:
[----:B------:R-:W-:Y:S05]  /*7f60*/  BSYNC.RECONVERGENT B0 ;  /* 0x0000000000007941 */ /* 0x000fea0003800200 */
.L_x_115:
[----:B------:R-:W-:Y:S01]  /*7f70*/  BAR.SYNC.DEFER_BLOCKING 0x1, 0x80 ;  /* 0x0042000000007b1d */ /* 0x000fe20000010000 */
[----:B------:R-:W-:Y:S01]  /*7f80*/  UISETP.NE.AND UP0, UPT, UR54, -0x2, UPT ;  /* 0xfffffffe3600788c */ /* 0x000fe2000bf05270 */
[----:B------:R-:W-:Y:S08]  /*7f90*/  IADD3 R0, PT, PT, R22, 0x1, RZ ;  /* 0x0000000116007810 */ /* 0x000ff00007ffe0ff */
[----:B------:R-:W-:Y:S05]  /*7fa0*/  BRA.U !UP0, `(.L_x_117) ;  /* 0x0000000108287547 */ /* 0x000fea000b800000 */
[----:B------:R-:W2:Y:S01]  /*7fb0*/  S2R R2, SR_CgaCtaId ;  /* 0x0000000000027919 */ /* 0x000ea20000008800 */
[----:B------:R-:W-:Y:S01]  /*7fc0*/  ISETP.NE.AND P0, PT, R76, RZ, PT ;  /* 0x000000ff4c00720c */ /* 0x000fe20003f05270 */
[----:B------:R-:W-:Y:S01]  /*7fd0*/  IMAD.U32 R3, RZ, RZ, UR52 ;  /* 0x00000034ff037e24 */ /* 0x000fe2000f8e00ff */
[----:B------:R-:W-:Y:S04]  /*7fe0*/  UIADD3 UR4, UPT, UPT, UR52, 0x1, URZ ;  /* 0x0000000134047890 */ /* 0x000fe8000fffe0ff */
[----:B------:R-:W-:Y:S04]  /*7ff0*/  UISETP.NE.AND UP0, UPT, UR4, 0x3, UPT ;  /* 0x000000030400788c */ /* 0x000fe8000bf05270 */
[----:B------:R-:W-:Y:S03]  /*8000*/  USEL UR52, UR4, URZ, UP0 ;  /* 0x000000ff04347287 */ /* 0x000fe60008000000 */
[----:B------:R-:W-:Y:S05]  /*8010*/  @P0 LEA R3, R3, UR49, 0x3 ;  /* 0x0000003103030c11 */ /* 0x000fea000f8e18ff */
[----:B------:R-:W-:Y:S05]  /*8020*/  @P0 VIADD R3, R3, 0xd8 ;  /* 0x000000d803030836 */ /* 0x000fea0000000000 */
[----:B--2---:R-:W-:Y:S04]  /*8030*/  @P0 PRMT R2, R2, 0x654, R3 ;  /* 0x0000065402020816 */ /* 0x004fe80000000003 */
[----:B------:R2:W-:Y:S03]  /*8040*/  @P0 SYNCS.ARRIVE.TRANS64.RED.A1T0 RZ, [R2+URZ], RZ ;  /* 0x000000ff02ff09a7 */ /* 0x0005e600081004ff */
.L_x_117:
[----:B------:R-:W-:Y:S01]  /*8050*/  R2UR UR6, R75 ;  /* 0x000000004b0672ca */ /* 0x000fe200000e0000 */
[----:B------:R-:W-:Y:S01]  /*8060*/  UIADD3 UR54, UPT, UPT, UR54, 0x2, URZ ;  /* 0x0000000236367890 */ /* 0x000fe2000fffe0ff */
[----:B------:R-:W-:Y:S02]  /*8070*/  R2UR UR5, R64 ;  /* 0x00000000400572ca */ /* 0x000fe400000e0000 */
[----:B------:R-:W-:Y:S02]  /*8080*/  R2UR UR4, R65 ;  /* 0x00000000410472ca */ /* 0x000fe400000e0000 */
[----:B------:R-:W-:Y:S02]  /*8090*/  R2UR UR53, R69 ;  /* 0x00000000453572ca */ /* 0x000fe400000e0000 */
[----:B------:R-:W-:Y:S02]  /*80a0*/  ISETP.NE.AND P0, PT, R0, 0x2, PT ;  /* 0x000000020000780c */ /* 0x000fe40003f05270 */
[----:B------:R-:W-:Y:S02]  /*80b0*/  LOP3.LUT R56, R56, 0x1, RZ, 0x3c, !PT ;  /* 0x0000000138387812 */ /* 0x000fe400078e3cff */
[----:B--2---:R-:W-:Y:S01]  /*80c0*/  SEL R2, RZ, 0x1, P0 ;  /* 0x00000001ff027807 */ /* 0x004fe20000000000 */
[----:B------:R-:W-:Y:S01]  /*80d0*/  UISETP.NE.AND UP0, UPT, UR6, URZ, UPT ;  /* 0x000000ff0600728c */ /* 0x000fe2000bf05270 */
[----:B------:R-:W-:Y:S01]  /*80e0*/  SEL R22, R0, RZ, P0 ;  /* 0x000000ff00167207 */ /* 0x000fe20000000000 */
[----:B------:R-:W-:Y:S01]  /*80f0*/  UIADD3 UR23, UPT, UPT, UR36, UR5, URZ ;  /* 0x0000000524177290 */ /* 0x000fe2000fffe0ff */
[----:B------:R-:W-:Y:S01]  /*8100*/  LOP3.LUT R57, R57, R2, RZ, 0x3c, !PT ;  /* 0x0000000239397212 */ /* 0x000fe200078e3cff */
[----:B------:R-:W-:Y:S05]  /*8110*/  UIADD3 UR51, UPT, UPT, UR37, UR4, URZ ;  /* 0x0000000425337290 */ /* 0x000fea000fffe0ff */
[----:B------:R-:W-:Y:S07]  /*8120*/  BRA.U UP0, `(.L_x_118) ;  /* 0xffffffd900547547 */ /* 0x000fee000b83ffff */
[----:B------:R-:W-:-:S13]  /*8130*/  R2UR UR4, R66 ;  /* 0x00000000420472ca */ /* 0x000fda00000e0000 */
[----:B------:R-:W-:-:S09]  /*8140*/  UISETP.NE.AND UP0, UPT, UR4, URZ, UPT ;  /* 0x000000ff0400728c */ /* 0x000fd2000bf05270 */
[----:B------:R-:W-:Y:S05]  /*8150*/  BRA.U !UP0, `(.L_x_119) ;  /* 0x0000000108487547 */ /* 0x000fea000b800000 */
[----:B------:R-:W2:Y:S02]  /*8160*/  LDCU.64 UR4, c[0x0][0x990] ;  /* 0x00013200ff0477ac */ /* 0x000ea40008000a00 */
[----:B--2---:R-:W-:-:S04]  /*8170*/  UISETP.NE.U32.AND UP0, UPT, UR4, URZ, UPT ;  /* 0x000000ff0400728c */ /* 0x004fc8000bf05070 */
[----:B------:R-:W-:-:S09]  /*8180*/  UISETP.NE.AND.EX UP0, UPT, UR5, URZ, UPT, UP0 ;  /* 0x000000ff0500728c */ /* 0x000fd2000bf05300 */
[----:B------:R-:W-:Y:S05]  /*8190*/  BRA.U UP0, `(.L_x_120) ;  /* 0x00000001000c7547 */ /* 0x000fea000b800000 */
[----:B------:R-:W-:-:S13]  /*81a0*/  FSETP.NEU.AND P0, PT, R27, RZ, PT ;  /* 0x000000ff1b00720b */ /* 0x000fda0003f0d000 */
[----:B------:R-:W-:Y:S05]  /*81b0*/  @!P0 EXIT ;  /* 0x000000000000894d */ /* 0x000fea0003800000 */
[----:B------:R-:W-:Y:S05]  /*81c0*/  BRA `(.L_x_119) ;  /* 0x00000000002c7947 */ /* 0x000fea0003800000 */
.L_x_120:
[----:B------:R-:W-:Y:S01]  /*81d0*/  ISETP.NE.AND P0, PT, R74, RZ, PT ;  /* 0x000000ff4a00720c */ /* 0x000fe20003f05270 */
[----:B------:R-:W-:-:S12]  /*81e0*/  BSSY.RECONVERGENT B0, `(.L_x_119) ;  /* 0x0000009000007945 */ /* 0x000fd80003800200 */
[----:B------:R-:W-:Y:S05]  /*81f0*/  @P0 BRA `(.L_x_121) ;  /* 0x0000000000140947 */ /* 0x000fea0003800000 */
[----:B------:R-:W2:Y:S02]  /*8200*/  LDCU.64 UR4, c[0x0][0x988] ;  /* 0x00013100ff0477ac */ /* 0x000ea40008000a00 */
[----:B--2---:R-:W-:-:S04]  /*8210*/  ISETP.NE.U32.AND P0, PT, RZ, UR4, PT ;  /* 0x00000004ff007c0c */ /* 0x004fc8000bf05070 */
[----:B------:R-:W-:-:S13]  /*8220*/  ISETP.NE.AND.EX P0, PT, RZ, UR5, PT, P0 ;  /* 0x00000005ff007c0c */ /* 0x000fda000bf05300 */
[----:B------:R-:W-:Y:S05]  /*8230*/  @!P0 EXIT ;  /* 0x000000000000894d */ /* 0x000fea0003800000 */
[----:B------:R-:W-:Y:S05]  /*8240*/  BRA `(.L_x_122) ;  /* 0x0000000000087947 */ /* 0x000fea0003800000 */
.L_x_121:
[----:B------:R-:W-:-:S13]  /*8250*/  FSETP.NEU.AND P0, PT, R27, RZ, PT ;  /* 0x000000ff1b00720b */ /* 0x000fda0003f0d000 */
[----:B------:R-:W-:Y:S05]  /*8260*/  @!P0 EXIT ;  /* 0x000000000000894d */ /* 0x000fea0003800000 */
.L_x_122:
[----:B------:R-:W-:Y:S05]  /*8270*/  BSYNC.RECONVERGENT B0 ;  /* 0x0000000000007941 */ /* 0x000fea0003800200 */
.L_x_119:
[----:B------:R-:W2:Y:S01]  /*8280*/  S2UR UR5, SR_CgaCtaId ;  /* 0x00000000000579c3 */ /* 0x000ea20000008800 */
[----:B------:R-:W-:Y:S01]  /*8290*/  ULEA UR4, UR52, UR49, 0x3 ;  /* 0x0000003134047291 */ /* 0x000fe2000f8e18ff */
[----:B------:R-:W-:-:S04]  /*82a0*/  DEPBAR.LE SB0, 0x0 ;  /* 0x000080000000791a */ /* 0x000fc80000000000 */
[----:B------:R-:W-:-:S04]  /*82b0*/  UIADD3 UR4, UPT, UPT, UR4, 0xd8, URZ ;  /* 0x000000d804047890 */ /* 0x000fc8000fffe0ff */
[----:B--2---:R-:W-:-:S09]  /*82c0*/  UPRMT UR4, UR5, 0x654, UR4 ;  /* 0x0000065405047896 */ /* 0x004fd20008000004 */
[----:B------:R-:W-:Y:S01]  /*82d0*/  SYNCS.ARRIVE.TRANS64.RED.A1T0 RZ, [UR4], RZ ;  /* 0x000000ffffff79a7 */ /* 0x000fe20008100404 */
[----:B------:R-:W-:Y:S05]  /*82e0*/  EXIT ;  /* 0x000000000000794d */ /* 0x000fea0003800000 */
.L_x_25:
[----:B------:R-:W-:Y:S07]  /*82f0*/  MOV R0, UR9 ;  /* 0x0000000900007c02 */ /* 0x000fee0008000f00 */
.L_x_123:
[----:B--2---:R2:W3:Y:S02]  /*8300*/  SYNCS.PHASECHK.TRANS64.TRYWAIT P0, [R0+URZ+0x60], R5 ;  /* 0x00006005000075a7 */ /* 0x0044e400080011ff */
[----:B---3--:R-:W-:Y:S05]  /*8310*/  @!P0 NANOSLEEP.SYNCS 0x989680 ;  /* 0x009896800000895d */ /* 0x008fea0003900000 */
[----:B------:R-:W3:Y:S02]  /*8320*/  @!P0 SYNCS.PHASECHK.TRANS64 P0, [R0+URZ+0x60], R5 ;  /* 0x00006005000085a7 */ /* 0x000ee400080010ff */
[----:B---3--:R-:W-:Y:S05]  /*8330*/  @!P0 BRA `(.L_x_123) ;  /* 0xfffffffc00f08947 */ /* 0x008fea000383ffff */
[----:B------:R-:W-:Y:S05]  /*8340*/  BRA `(.L_x_24) ;  /* 0xffffff9800247947 */ /* 0x000fea000383ffff */
.L_x_32:
[----:B------:R-:W-:Y:S07]  /*8350*/  MOV R0, UR9 ;  /* 0x0000000900007c02 */ /* 0x000fee0008000f00 */
.L_x_124:
[----:B-1----:R1:W2:Y:S02]  /*8360*/  SYNCS.PHASECHK.TRANS64.TRYWAIT P0, [R0+URZ+0x60], R5 ;  /* 0x00006005000075a7 */ /* 0x0022a400080011ff */
[----:B--2---:R-:W-:Y:S05]  /*8370*/  @!P0 NANOSLEEP.SYNCS 0x989680 ;  /* 0x009896800000895d */ /* 0x004fea0003900000 */
[----:B------:R-:W2:Y:S02]  /*8380*/  @!P0 SYNCS.PHASECHK.TRANS64 P0, [R0+URZ+0x60], R5 ;  /* 0x00006005000085a7 */ /* 0x000ea400080010ff */
[----:B--2---:R-:W-:Y:S05]  /*8390*/  @!P0 BRA `(.L_x_124) ;  /* 0xfffffffc00f08947 */ /* 0x004fea000383ffff */
[----:B------:R-:W-:Y:S05]  /*83a0*/  BRA `(.L_x_31) ;  /* 0xffffff9c00c07947 */ /* 0x000fea000383ffff */
.L_x_37:
[----:B-1----:R-:W-:-:S07]  /*83b0*/  MOV R0, UR29 ;  /* 0x0000001d00007c02 */ /* 0x002fce0008000f00 */
.L_x_125:
[----:B-1----:R1:W2:Y:S02]  /*83c0*/  SYNCS.PHASECHK.TRANS64.TRYWAIT P0, [R0+URZ+0x100], R5 ;  /* 0x00010005000075a7 */ /* 0x0022a400080011ff */
[----:B--2---:R-:W-:Y:S05]  /*83d0*/  @!P0 NANOSLEEP.SYNCS 0x989680 ;  /* 0x009896800000895d */ /* 0x004fea0003900000 */
[----:B------:R-:W2:Y:S02]  /*83e0*/  @!P0 SYNCS.PHASECHK.TRANS64 P0, [R0+URZ+0x100], R5 ;  /* 0x00010005000085a7 */ /* 0x000ea400080010ff */
[----:B--2---:R-:W-:Y:S05]  /*83f0*/  @!P0 BRA `(.L_x_125) ;  /* 0xfffffffc00f08947 */ /* 0x004fea000383ffff */
[----:B------:R-:W-:Y:S05]  /*8400*/  BRA `(.L_x_126) ;  /* 0xffffffa000a47947 */ /* 0x000fea000383ffff */
.L_x_41:
[----:B------:R-:W-:-:S07]  /*8410*/  MOV R0, UR4 ;  /* 0x0000000400007c02 */ /* 0x000fce0008000f00 */
.L_x_127:
[----:B-1----:R1:W2:Y:S02]  /*8420*/  SYNCS.PHASECHK.TRANS64.TRYWAIT P0, [R0+URZ], R5 ;  /* 0x00000005000075a7 */ /* 0x0022a400080011ff */
[----:B--2---:R-:W-:Y:S05]  /*8430*/  @!P0 NANOSLEEP.SYNCS 0x989680 ;  /* 0x009896800000895d */ /* 0x004fea0003900000 */
[----:B------:R-:W2:Y:S02]  /*8440*/  @!P0 SYNCS.PHASECHK.TRANS64 P0, [R0+URZ], R5 ;  /* 0x00000005000085a7 */ /* 0x000ea400080010ff */
[----:B--2---:R-:W-:Y:S05]  /*8450*/  @!P0 BRA `(.L_x_127) ;  /* 0xfffffffc00f08947 */ /* 0x004fea000383ffff */
[----:B------:R-:W-:Y:S05]  /*8460*/  BRA `(.L_x_128) ;  /* 0xffffffa800387947 */ /* 0x000fea000383ffff */
.L_x_42:
[----:B-1----:R-:W-:-:S07]  /*8470*/  MOV R0, UR5 ;  /* 0x0000000500007c02 */ /* 0x002fce0008000f00 */
.L_x_129:
[----:B-1----:R1:W2:Y:S02]  /*8480*/  SYNCS.PHASECHK.TRANS64.TRYWAIT P0, [R0+URZ], R3 ;  /* 0x00000003000075a7 */ /* 0x0022a400080011ff */
[----:B--2---:R-:W-:Y:S05]  /*8490*/  @!P0 NANOSLEEP.SYNCS 0x989680 ;  /* 0x009896800000895d */ /* 0x004fea0003900000 */
[----:B------:R-:W2:Y:S02]  /*84a0*/  @!P0 SYNCS.PHASECHK.TRANS64 P0, [R0+URZ], R3 ;  /* 0x00000003000085a7 */ /* 0x000ea400080010ff */
[----:B--2---:R-:W-:Y:S05]  /*84b0*/  @!P0 BRA `(.L_x_129) ;  /* 0xfffffffc00f08947 */ /* 0x004fea000383ffff */
[----:B------:R-:W-:Y:S05]  /*84c0*/  BRA `(.L_x_130) ;  /* 0xffffffa800447947 */ /* 0x000fea000383ffff */
.L_x_43:
[----:B------:R-:W-:-:S07]  /*84d0*/  MOV R0, UR5 ;  /* 0x0000000500007c02 */ /* 0x000fce0008000f00 */
.L_x_131:
[----:B-1----:R1:W2:Y:S02]  /*84e0*/  SYNCS.PHASECHK.TRANS64.TRYWAIT P0, [R0+URZ], R3 ;  /* 0x00000003000075a7 */ /* 0x0022a400080011ff */
[----:B--2---:R-:W-:Y:S05]  /*84f0*/  @!P0 NANOSLEEP.SYNCS 0x989680 ;  /* 0x009896800000895d */ /* 0x004fea0003900000 */
[----:B------:R-:W2:Y:S02]  /*8500*/  @!P0 SYNCS.PHASECHK.TRANS64 P0, [R0+URZ], R3 ;  /* 0x00000003000085a7 */ /* 0x000ea400080010ff */
[----:B--2---:R-:W-:Y:S05]  /*8510*/  @!P0 BRA `(.L_x_131) ;  /* 0xfffffffc00f08947 */ /* 0x004fea000383ffff */
[----:B------:R-:W-:Y:S05]  /*8520*/  BRA `(.L_x_132) ;  /* 0xffffffa800507947 */ /* 0x000fea000383ffff */
.L_x_44:
[----:B------:R-:W-:-:S07]  /*8530*/  MOV R0, UR5 ;  /* 0x0000000500007c02 */ /* 0x000fce0008000f00 */
.L_x_133:
[----:B-1----:R1:W2:Y:S02]  /*8540*/  SYNCS.PHASECHK.TRANS64.TRYWAIT P0, [R0+URZ], R3 ;  /* 0x00000003000075a7 */ /* 0x0022a400080011ff */
[----:B--2---:R-:W-:Y:S05]  /*8550*/  @!P0 NANOSLEEP.SYNCS 0x989680 ;  /* 0x009896800000895d */ /* 0x004fea0003900000 */
[----:B------:R-:W2:Y:S02]  /*8560*/  @!P0 SYNCS.PHASECHK.TRANS64 P0, [R0+URZ], R3 ;  /* 0x00000003000085a7 */ /* 0x000ea400080010ff */
[----:B--2---:R-:W-:Y:S05]  /*8570*/  @!P0 BRA `(.L_x_133) ;  /* 0xfffffffc00f08947 */ /* 0x004fea000383ffff */
[----:B------:R-:W-:Y:S05]  /*8580*/  BRA `(.L_x_134) ;  /* 0xffffffa8005c7947 */ /* 0x000fea000383ffff */
.L_x_45:
[----:B------:R-:W-:-:S07]  /*8590*/  MOV R0, UR5 ;  /* 0x0000000500007c02 */ /* 0x000fce0008000f00 */
.L_x_135:
[----:B-1----:R1:W2:Y:S02]  /*85a0*/  SYNCS.PHASECHK.TRANS64.TRYWAIT P0, [R0+URZ], R3 ;  /* 0x00000003000075a7 */ /* 0x0022a400080011ff */
[----:B--2---:R-:W-:Y:S05]  /*85b0*/  @!P0 NANOSLEEP.SYNCS 0x989680 ;  /* 0x009896800000895d */ /* 0x004fea0003900000 */
[----:B------:R-:W2:Y:S02]  /*85c0*/  @!P0 SYNCS.PHASECHK.TRANS64 P0, [R0+URZ], R3 ;  /* 0x00000003000085a7 */ /* 0x000ea400080010ff */
[----:B--2---:R-:W-:Y:S05]  /*85d0*/  @!P0 BRA `(.L_x_135) ;  /* 0xfffffffc00f08947 */ /* 0x004fea000383ffff */
[----:B------:R-:W-:Y:S05]  /*85e0*/  BRA `(.L_x_136) ;  /* 0xffffffa800687947 */ /* 0x000fea000383ffff */
.L_x_46:
[----:B------:R-:W-:-:S07]  /*85f0*/  MOV R0, UR5 ;  /* 0x0000000500007c02 */ /* 0x000fce0008000f00 */
.L_x_137:
[----:B-1----:R1:W2:Y:S02]  /*8600*/  SYNCS.PHASECHK.TRANS64.TRYWAIT P0, [R0+URZ], R3 ;  /* 0x00000003000075a7 */ /* 0x0022a400080011ff */
[----:B--2---:R-:W-:Y:S05]  /*8610*/  @!P0 NANOSLEEP.SYNCS 0x989680 ;  /* 0x009896800000895d */ /* 0x004fea0003900000 */
[----:B------:R-:W2:Y:S02]  /*8620*/  @!P0 SYNCS.PHASECHK.TRANS64 P0, [R0+URZ], R3 ;  /* 0x00000003000085a7 */ /* 0x000ea400080010ff */
[----:B--2---:R-:W-:Y:S05]  /*8630*/  @!P0 BRA `(.L_x_137) ;  /* 0xfffffffc00f08947 */ /* 0x004fea000383ffff */
[----:B------:R-:W-:Y:S05]  /*8640*/  BRA `(.L_x_138) ;  /* 0xffffffa800747947 */ /* 0x000fea000383ffff */
.L_x_47:
[----:B------:R-:W-:-:S07]  /*8650*/  MOV R0, UR5 ;  /* 0x0000000500007c02 */ /* 0x000fce0008000f00 */
.L_x_139:
[----:B-1----:R1:W2:Y:S02]  /*8660*/  SYNCS.PHASECHK.TRANS64.TRYWAIT P0, [R0+URZ], R3 ;  /* 0x00000003000075a7 */ /* 0x0022a400080011ff */
[----:B--2---:R-:W-:Y:S05]  /*8670*/  @!P0 NANOSLEEP.SYNCS 0x989680 ;  /* 0x009896800000895d */ /* 0x004fea0003900000 */
[----:B------:R-:W2:Y:S02]  /*8680*/  @!P0 SYNCS.PHASECHK.TRANS64 P0, [R0+URZ], R3 ;  /* 0x00000003000085a7 */ /* 0x000ea400080010ff */
[----:B--2---:R-:W-:Y:S05]  /*8690*/  @!P0 BRA `(.L_x_139) ;  /* 0xfffffffc00f08947 */ /* 0x004fea000383ffff */
[----:B------:R-:W-:Y:S05]  /*86a0*/  BRA `(.L_x_140) ;  /* 0xffffffa800807947 */ /* 0x000fea000383ffff */
.L_x_48:
[----:B------:R-:W-:-:S07]  /*86b0*/  MOV R0, UR5 ;  /* 0x0000000500007c02 */ /* 0x000fce0008000f00 */
.L_x_141:
[----:B-1----:R1:W2:Y:S02]  /*86c0*/  SYNCS.PHASECHK.TRANS64.TRYWAIT P0, [R0+URZ], R3 ;  /* 0x00000003000075a7 */ /* 0x0022a400080011ff */
[----:B--2---:R-:W-:Y:S05]  /*86d0*/  @!P0 NANOSLEEP.SYNCS 0x989680 ;  /* 0x009896800000895d */ /* 0x004fea0003900000 */
[----:B------:R-:W2:Y:S02]  /*86e0*/  @!P0 SYNCS.PHASECHK.TRANS64 P0, [R0+URZ], R3 ;  /* 0x00000003000085a7 */ /* 0x000ea400080010ff */
[----:B--2---:R-:W-:Y:S05]  /*86f0*/  @!P0 BRA `(.L_x_141) ;  /* 0xfffffffc00f08947 */ /* 0x004fea000383ffff */
[----:B------:R-:W-:Y:S05]  /*8700*/  BRA `(.L_x_142) ;  /* 0xffffffa8008c7947 */ /* 0x000fea000383ffff */
.L_x_49:
[----:B------:R-:W-:-:S07]  /*8710*/  MOV R0, UR5 ;  /* 0x0000000500007c02 */ /* 0x000fce0008000f00 */
.L_x_143:
[----:B-1----:R1:W2:Y:S02]  /*8720*/  SYNCS.PHASECHK.TRANS64.TRYWAIT P0, [R0+URZ], R3 ;  /* 0x00000003000075a7 */ /* 0x0022a400080011ff */
[----:B--2---:R-:W-:Y:S05]  /*8730*/  @!P0 NANOSLEEP.SYNCS 0x989680 ;  /* 0x009896800000895d */ /* 0x004fea0003900000 */
[----:B------:R-:W2:Y:S02]  /*8740*/  @!P0 SYNCS.PHASECHK.TRANS64 P0, [R0+URZ], R3 ;  /* 0x00000003000085a7 */ /* 0x000ea400080010ff */
[----:B--2---:R-:W-:Y:S05]  /*8750*/  @!P0 BRA `(.L_x_143) ;  /* 0xfffffffc00f08947 */ /* 0x004fea000383ffff */
[----:B------:R-:W-:Y:S05]  /*8760*/  BRA `(.L_x_144) ;  /* 0xffffffa800987947 */ /* 0x000fea000383ffff */
.L_x_50:
[----:B------:R-:W-:-:S07]  /*8770*/  MOV R0, UR5 ;  /* 0x0000000500007c02 */ /* 0x000fce0008000f00 */
.L_x_145:
[----:B-1----:R1:W2:Y:S02]  /*8780*/  SYNCS.PHASECHK.TRANS64.TRYWAIT P0, [R0+URZ], R3 ;  /* 0x00000003000075a7 */ /* 0x0022a400080011ff */
[----:B--2---:R-:W-:Y:S05]  /*8790*/  @!P0 NANOSLEEP.SYNCS 0x989680 ;  /* 0x009896800000895d */ /* 0x004fea0003900000 */
[----:B------:R-:W2:Y:S02]  /*87a0*/  @!P0 SYNCS.PHASECHK.TRANS64 P0, [R0+URZ], R3 ;  /* 0x00000003000085a7 */ /* 0x000ea400080010ff */
[----:B--2---:R-:W-:Y:S05]  /*87b0*/  @!P0 BRA `(.L_x_145) ;  /* 0xfffffffc00f08947 */ /* 0x004fea000383ffff */
[----:B------:R-:W-:Y:S05]  /*87c0*/  BRA `(.L_x_146) ;  /* 0xffffffa800a47947 */ /* 0x000fea000383ffff */
.L_x_51:
[----:B------:R-:W-:-:S07]  /*87d0*/  MOV R0, UR5 ;  /* 0x0000000500007c02 */ /* 0x000fce0008000f00 */
.L_x_147:
[----:B-1----:R1:W2:Y:S02]  /*87e0*/  SYNCS.PHASECHK.TRANS64.TRYWAIT P0, [R0+URZ], R3 ;  /* 0x00000003000075a7 */ /* 0x0022a400080011ff */
[----:B--2---:R-:W-:Y:S05]  /*87f0*/  @!P0 NANOSLEEP.SYNCS 0x989680 ;  /* 0x009896800000895d */ /* 0x004fea0003900000 */
[----:B------:R-:W2:Y:S02]  /*8800*/  @!P0 SYNCS.PHASECHK.TRANS64 P0, [R0+URZ], R3 ;  /* 0x00000003000085a7 */ /* 0x000ea400080010ff */
[----:B--2---:R-:W-:Y:S05]  /*8810*/  @!P0 BRA `(.L_x_147) ;  /* 0xfffffffc00f08947 */ /* 0x004fea000383ffff */
[----:B------:R-:W-:Y:S05]  /*8820*/  BRA `(.L_x_148) ;  /* 0xffffffa800b07947 */ /* 0x000fea000383ffff */
.L_x_54:
[----:B------:R-:W-:-:S07]  /*8830*/  MOV R4, UR4 ;  /* 0x0000000400047c02 */ /* 0x000fce0008000f00 */
.L_x_149:
[----:B--2---:R2:W3:Y:S02]  /*8840*/  SYNCS.PHASECHK.TRANS64.TRYWAIT P1, [R4+URZ+0x108], R7 ;  /* 0x00010807040075a7 */ /* 0x0044e400080211ff */
[----:B---3--:R-:W-:Y:S05]  /*8850*/  @!P1 NANOSLEEP.SYNCS 0x989680 ;  /* 0x009896800000995d */ /* 0x008fea0003900000 */
[----:B------:R-:W3:Y:S02]  /*8860*/  @!P1 SYNCS.PHASECHK.TRANS64 P1, [R4+URZ+0x108], R7 ;  /* 0x00010807040095a7 */ /* 0x000ee400080210ff */
[----:B---3--:R-:W-:Y:S05]  /*8870*/  @!P1 BRA `(.L_x_149) ;  /* 0xfffffffc00f09947 */ /* 0x008fea000383ffff */
[----:B------:R-:W-:Y:S05]  /*8880*/  BRA `(.L_x_150) ;  /* 0xffffffac001c7947 */ /* 0x000fea000383ffff */
.L_x_55:
[----:B--2---:R-:W-:-:S07]  /*8890*/  MOV R4, UR4 ;  /* 0x0000000400047c02 */ /* 0x004fce0008000f00 */
.L_x_151:
[----:B--2---:R2:W3:Y:S02]  /*88a0*/  SYNCS.PHASECHK.TRANS64.TRYWAIT P1, [R4+URZ+0x100], R5 ;  /* 0x00010005040075a7 */ /* 0x0044e400080211ff */
[----:B---3--:R-:W-:Y:S05]  /*88b0*/  @!P1 NANOSLEEP.SYNCS 0x989680 ;  /* 0x009896800000995d */ /* 0x008fea0003900000 */
[----:B------:R-:W3:Y:S02]  /*88c0*/  @!P1 SYNCS.PHASECHK.TRANS64 P1, [R4+URZ+0x100], R5 ;  /* 0x00010005040095a7 */ /* 0x000ee400080210ff */
[----:B---3--:R-:W-:Y:S05]  /*88d0*/  @!P1 BRA `(.L_x_151) ;  /* 0xfffffffc00f09947 */ /* 0x008fea000383ffff */
[----:B------:R-:W-:Y:S05]  /*88e0*/  BRA `(.L_x_152) ;  /* 0xffffffac00247947 */ /* 0x000fea000383ffff */
.L_x_63:
[----:B------:R-:W-:-:S07]  /*88f0*/  MOV R0, UR20 ;  /* 0x0000001400007c02 */ /* 0x000fce0008000f00 */
.L_x_153:
[----:B-1----:R1:W2:Y:S02]  /*8900*/  SYNCS.PHASECHK.TRANS64.TRYWAIT P0, [R0+URZ+0x100], R5 ;  /* 0x00010005000075a7 */ /* 0x0022a400080011ff */
[----:B--2---:R-:W-:Y:S05]  /*8910*/  @!P0 NANOSLEEP.SYNCS 0x989680 ;  /* 0x009896800000895d */ /* 0x004fea0003900000 */
[----:B------:R-:W2:Y:S02]  /*8920*/  @!P0 SYNCS.PHASECHK.TRANS64 P0, [R0+URZ+0x100], R5 ;  /* 0x00010005000085a7 */ /* 0x000ea400080010ff */
[----:B--2---:R-:W-:Y:S05]  /*8930*/  @!P0 BRA `(.L_x_153) ;  /* 0xfffffffc00f08947 */ /* 0x004fea000383ffff */
[----:B------:R-:W-:Y:S05]  /*8940*/  BRA `(.L_x_154) ;  /* 0xffffffb000b87947 */ /* 0x000fea000383ffff */
.L_x_64:
[----:B------:R-:W-:-:S07]  /*8950*/  MOV R5, UR25 ;  /* 0x0000001900057c02 */ /* 0x000fce0008000f00 */
.L_x_155:
[----:B-1----:R1:W2:Y:S02]  /*8960*/  SYNCS.PHASECHK.TRANS64.TRYWAIT P0, [R5+URZ+0x120], R0 ;  /* 0x00012000050075a7 */ /* 0x0022a400080011ff */
[----:B--2---:R-:W-:Y:S05]  /*8970*/  @!P0 NANOSLEEP.SYNCS 0x989680 ;  /* 0x009896800000895d */ /* 0x004fea0003900000 */
[----:B------:R-:W2:Y:S02]  /*8980*/  @!P0 SYNCS.PHASECHK.TRANS64 P0, [R5+URZ+0x120], R0 ;  /* 0x00012000050085a7 */ /* 0x000ea400080010ff */
[----:B--2---:R-:W-:Y:S05]  /*8990*/  @!P0 BRA `(.L_x_155) ;  /* 0xfffffffc00f08947 */ /* 0x004fea000383ffff */
[----:B------:R-:W-:Y:S05]  /*89a0*/  BRA `(.L_x_156) ;  /* 0xffffffb000d47947 */ /* 0x000fea000383ffff */
.L_x_67:
[----:B-1----:R-:W-:Y:S07]  /*89b0*/  MOV R0, UR18 ;  /* 0x0000001200007c02 */ /* 0x002fee0008000f00 */
.L_x_157:
[----:B-1----:R1:W2:Y:S02]  /*89c0*/  SYNCS.PHASECHK.TRANS64.TRYWAIT P0, [R0+URZ], R5 ;  /* 0x00000005000075a7 */ /* 0x0022a400080011ff */
[----:B--2---:R-:W-:Y:S05]  /*89d0*/  @!P0 NANOSLEEP.SYNCS 0x989680 ;  /* 0x009896800000895d */ /* 0x004fea0003900000 */
[----:B------:R-:W2:Y:S02]  /*89e0*/  @!P0 SYNCS.PHASECHK.TRANS64 P0, [R0+URZ], R5 ;  /* 0x00000005000085a7 */ /* 0x000ea400080010ff */
[----:B--2---:R-:W-:Y:S05]  /*89f0*/  @!P0 BRA `(.L_x_157) ;  /* 0xfffffffc00f08947 */ /* 0x004fea000383ffff */
[----:B------:R-:W-:Y:S05]  /*8a00*/  BRA `(.L_x_66) ;  /* 0xffffffb000f87947 */ /* 0x000fea000383ffff */
.L_x_70:
[----:B------:R-:W-:-:S07]  /*8a10*/  MOV R0, UR4 ;  /* 0x0000000400007c02 */ /* 0x000fce0008000f00 */
.L_x_158:
[----:B-1----:R1:W3:Y:S02]  /*8a20*/  SYNCS.PHASECHK.TRANS64.TRYWAIT P0, [R0+URZ], R3 ;  /* 0x00000003000075a7 */ /* 0x0022e400080011ff */
[----:B---3--:R-:W-:Y:S05]  /*8a30*/  @!P0 NANOSLEEP.SYNCS 0x989680 ;  /* 0x009896800000895d */ /* 0x008fea0003900000 */
[----:B------:R-:W3:Y:S02]  /*8a40*/  @!P0 SYNCS.PHASECHK.TRANS64 P0, [R0+URZ], R3 ;  /* 0x00000003000085a7 */ /* 0x000ee400080010ff */
[----:B---3--:R-:W-:Y:S05]  /*8a50*/  @!P0 BRA `(.L_x_158) ;  /* 0xfffffffc00f08947 */ /* 0x008fea000383ffff */
[----:B------:R-:W-:Y:S05]  /*8a60*/  BRA `(.L_x_159) ;  /* 0xffffffb400f47947 */ /* 0x000fea000383ffff */
.L_x_71:
[----:B------:R-:W-:-:S07]  /*8a70*/  MOV R0, UR4 ;  /* 0x0000000400007c02 */ /* 0x000fce0008000f00 */
.L_x_160:
[----:B-1----:R1:W2:Y:S02]  /*8a80*/  SYNCS.PHASECHK.TRANS64.TRYWAIT P0, [R0+URZ], R3 ;  /* 0x00000003000075a7 */ /* 0x0022a400080011ff */
[----:B--2---:R-:W-:Y:S05]  /*8a90*/  @!P0 NANOSLEEP.SYNCS 0x989680 ;  /* 0x009896800000895d */ /* 0x004fea0003900000 */
[----:B------:R-:W2:Y:S02]  /*8aa0*/  @!P0 SYNCS.PHASECHK.TRANS64 P0, [R0+URZ], R3 ;  /* 0x00000003000085a7 */ /* 0x000ea400080010ff */
[----:B--2---:R-:W-:Y:S05]  /*8ab0*/  @!P0 BRA `(.L_x_160) ;  /* 0xfffffffc00f08947 */ /* 0x004fea000383ffff */
[----:B------:R-:W-:Y:S05]  /*8ac0*/  BRA `(.L_x_161) ;  /* 0xffffffb800007947 */ /* 0x000fea000383ffff */
.L_x_76:
[----:B------:R-:W-:Y:S07]  /*8ad0*/  MOV R0, UR24 ;  /* 0x0000001800007c02 */ /* 0x000fee0008000f00 */
.L_x_162:
[----:B---3--:R3:W4:Y:S02]  /*8ae0*/  SYNCS.PHASECHK.TRANS64.TRYWAIT P0, [R0+URZ+0x100], R5 ;  /* 0x00010005000075a7 */ /* 0x00872400080011ff */
[----:B----4-:R-:W-:Y:S05]  /*8af0*/  @!P0 NANOSLEEP.SYNCS 0x989680 ;  /* 0x009896800000895d */ /* 0x010fea0003900000 */
[----:B------:R-:W4:Y:S02]  /*8b00*/  @!P0 SYNCS.PHASECHK.TRANS64 P0, [R0+URZ+0x100], R5 ;  /* 0x00010005000085a7 */ /* 0x000f2400080010ff */
[----:B----4-:R-:W-:Y:S05]  /*8b10*/  @!P0 BRA `(.L_x_162) ;  /* 0xfffffffc00f08947 */ /* 0x010fea000383ffff */
[----:B------:R-:W-:Y:S05]  /*8b20*/  BRA `(.L_x_163) ;  /* 0xffffffbc003c7947 */ /* 0x000fea000383ffff */
.L_x_79:
[----:B------:R-:W-:Y:S07]  /*8b30*/  MOV R0, UR24 ;  /* 0x0000001800007c02 */ /* 0x000fee0008000f00 */
.L_x_164:
[----:B---3--:R3:W4:Y:S02]  /*8b40*/  SYNCS.PHASECHK.TRANS64.TRYWAIT P2, [R0+URZ+0xf8], R9 ;  /* 0x0000f809000075a7 */ /* 0x00872400080411ff */
[----:B----4-:R-:W-:Y:S05]  /*8b50*/  @!P2 NANOSLEEP.SYNCS 0x989680 ;  /* 0x009896800000a95d */ /* 0x010fea0003900000 */
[----:B------:R-:W4:Y:S02]  /*8b60*/  @!P2 SYNCS.PHASECHK.TRANS64 P2, [R0+URZ+0xf8], R9 ;  /* 0x0000f8090000a5a7 */ /* 0x000f2400080410ff */
[----:B----4-:R-:W-:Y:S05]  /*8b70*/  @!P2 BRA `(.L_x_164) ;  /* 0xfffffffc00f0a947 */ /* 0x010fea000383ffff */
[----:B------:R-:W-:Y:S05]  /*8b80*/  BRA `(.L_x_78) ;  /* 0xffffffc0009c7947 */ /* 0x000fea000383ffff */
.L_x_82:
[----:B------:R-:W-:Y:S07]  /*8b90*/  MOV R2, UR7 ;  /* 0x0000000700027c02 */ /* 0x000fee0008000f00 */
.L_x_165:
[----:B-1----:R1:W3:Y:S02]  /*8ba0*/  SYNCS.PHASECHK.TRANS64.TRYWAIT P1, [R2+URZ+0xd8], R9 ;  /* 0x0000d809020075a7 */ /* 0x0022e400080211ff */
[----:B---3--:R-:W-:Y:S05]  /*8bb0*/  @!P1 NANOSLEEP.SYNCS 0x989680 ;  /* 0x009896800000995d */ /* 0x008fea0003900000 */
[----:B------:R-:W3:Y:S02]  /*8bc0*/  @!P1 SYNCS.PHASECHK.TRANS64 P1, [R2+URZ+0xd8], R9 ;  /* 0x0000d809020095a7 */ /* 0x000ee400080210ff */
[----:B---3--:R-:W-:Y:S05]  /*8bd0*/  @!P1 BRA `(.L_x_165) ;  /* 0xfffffffc00f09947 */ /* 0x008fea000383ffff */
[----:B------:R-:W-:Y:S05]  /*8be0*/  BRA `(.L_x_166) ;  /* 0xffffffc400587947 */ /* 0x000fea000383ffff */
.L_x_83:
[----:B------:R-:W-:Y:S07]  /*8bf0*/  MOV R0, UR4 ;  /* 0x0000000400007c02 */ /* 0x000fee0008000f00 */
.L_x_167:
[----:B-1----:R1:W3:Y:S02]  /*8c00*/  SYNCS.PHASECHK.TRANS64.TRYWAIT P0, [R0+URZ+0xd8], R9 ;  /* 0x0000d809000075a7 */ /* 0x0022e400080011ff */
[----:B---3--:R-:W-:Y:S05]  /*8c10*/  @!P0 NANOSLEEP.SYNCS 0x989680 ;  /* 0x009896800000895d */ /* 0x008fea0003900000 */
[----:B------:R-:W3:Y:S02]  /*8c20*/  @!P0 SYNCS.PHASECHK.TRANS64 P0, [R0+URZ+0xd8], R9 ;  /* 0x0000d809000085a7 */ /* 0x000ee400080010ff */
[----:B---3--:R-:W-:Y:S05]  /*8c30*/  @!P0 BRA `(.L_x_167) ;  /* 0xfffffffc00f08947 */ /* 0x008fea000383ffff */
[----:B------:R-:W-:Y:S05]  /*8c40*/  BRA `(.L_x_168) ;  /* 0xffffffc400c87947 */ /* 0x000fea000383ffff */
.L_x_85:
[----:B------:R-:W-:-:S07]  /*8c50*/  MOV R0, UR4 ;  /* 0x0000000400007c02 */ /* 0x000fce0008000f00 */
.L_x_169:
[----:B-1----:R1:W3:Y:S02]  /*8c60*/  SYNCS.PHASECHK.TRANS64.TRYWAIT P0, [R0+URZ], R3 ;  /* 0x00000003000075a7 */ /* 0x0022e400080011ff */
[----:B---3--:R-:W-:Y:S05]  /*8c70*/  @!P0 NANOSLEEP.SYNCS 0x989680 ;  /* 0x009896800000895d */ /* 0x008fea0003900000 */
[----:B------:R-:W3:Y:S02]  /*8c80*/  @!P0 SYNCS.PHASECHK.TRANS64 P0, [R0+URZ], R3 ;  /* 0x00000003000085a7 */ /* 0x000ee400080010ff */
[----:B---3--:R-:W-:Y:S05]  /*8c90*/  @!P0 BRA `(.L_x_169) ;  /* 0xfffffffc00f08947 */ /* 0x008fea000383ffff */
[----:B------:R-:W-:Y:S05]  /*8ca0*/  BRA `(.L_x_170) ;  /* 0xffffffc800547947 */ /* 0x000fea000383ffff */
.L_x_86:
[----:B------:R-:W-:-:S07]  /*8cb0*/  MOV R0, UR5 ;  /* 0x0000000500007c02 */ /* 0x000fce0008000f00 */
.L_x_171:
[----:B-1----:R1:W3:Y:S02]  /*8cc0*/  SYNCS.PHASECHK.TRANS64.TRYWAIT P0, [R0+URZ], R3 ;  /* 0x00000003000075a7 */ /* 0x0022e400080011ff */
[----:B---3--:R-:W-:Y:S05]  /*8cd0*/  @!P0 NANOSLEEP.SYNCS 0x989680 ;  /* 0x009896800000895d */ /* 0x008fea0003900000 */
[----:B------:R-:W3:Y:S02]  /*8ce0*/  @!P0 SYNCS.PHASECHK.TRANS64 P0, [R0+URZ], R3 ;  /* 0x00000003000085a7 */ /* 0x000ee400080010ff */
[----:B---3--:R-:W-:Y:S05]  /*8cf0*/  @!P0 BRA `(.L_x_171) ;  /* 0xfffffffc00f08947 */ /* 0x008fea000383ffff */
[----:B------:R-:W-:Y:S05]  /*8d00*/  BRA `(.L_x_172) ;  /* 0xffffffc800607947 */ /* 0x000fea000383ffff */
.L_x_88:
[----:B------:R-:W-:Y:S07]  /*8d10*/  MOV R0, UR49 ;  /* 0x0000003100007c02 */ /* 0x000fee0008000f00 */
.L_x_173:
[----:B-1----:R1:W2:Y:S02]  /*8d20*/  SYNCS.PHASECHK.TRANS64.TRYWAIT P0, [R0+URZ+0x100], R3 ;  /* 0x00010003000075a7 */ /* 0x0022a400080011ff */
[----:B--2---:R-:W-:Y:S05]  /*8d30*/  @!P0 NANOSLEEP.SYNCS 0x989680 ;  /* 0x009896800000895d */ /* 0x004fea0003900000 */
[----:B------:R-:W2:Y:S02]  /*8d40*/  @!P0 SYNCS.PHASECHK.TRANS64 P0, [R0+URZ+0x100], R3 ;  /* 0x00010003000085a7 */ /* 0x000ea400080010ff */
[----:B--2---:R-:W-:Y:S05]  /*8d50*/  @!P0 BRA `(.L_x_173) ;  /* 0xfffffffc00f08947 */ /* 0x004fea000383ffff */
[----:B------:R-:W-:Y:S05]  /*8d60*/  BRA `(.L_x_174) ;  /* 0xffffffcc00507947 */ /* 0x000fea000383ffff */
.L_x_98:
[----:B-1----:R1:W2:Y:S02]  /*8d70*/  SYNCS.PHASECHK.TRANS64.TRYWAIT P1, [R3+URZ+0xc0], R2 ;  /* 0x0000c002030075a7 */ /* 0x0022a400080211ff */
[----:B--2---:R-:W-:Y:S05]  /*8d80*/  @!P1 NANOSLEEP.SYNCS 0x989680 ;  /* 0x009896800000995d */ /* 0x004fea0003900000 */
[----:B------:R-:W2:Y:S02]  /*8d90*/  @!P1 SYNCS.PHASECHK.TRANS64 P1, [R3+URZ+0xc0], R2 ;  /* 0x0000c002030095a7 */ /* 0x000ea400080210ff */
[----:B--2---:R-:W-:Y:S05]  /*8da0*/  @!P1 BRA `(.L_x_98) ;  /* 0xfffffffc00f09947 */ /* 0x004fea000383ffff */
[----:B------:R-:W-:Y:S05]  /*8db0*/  BRA `(.L_x_97) ;  /* 0xffffffdc00287947 */ /* 0x000fea000383ffff */
.L_x_100:
[----:B--2---:R2:W3:Y:S02]  /*8dc0*/  SYNCS.PHASECHK.TRANS64.TRYWAIT P0, [R79+URZ+0x110], R0 ;  /* 0x000110004f0075a7 */ /* 0x0044e400080011ff */
[----:B---3--:R-:W-:Y:S05]  /*8dd0*/  @!P0 NANOSLEEP.SYNCS 0x989680 ;  /* 0x009896800000895d */ /* 0x008fea0003900000 */
[----:B------:R-:W3:Y:S02]  /*8de0*/  @!P0 SYNCS.PHASECHK.TRANS64 P0, [R79+URZ+0x110], R0 ;  /* 0x000110004f0085a7 */ /* 0x000ee400080010ff */
[----:B---3--:R-:W-:Y:S05]  /*8df0*/  @!P0 BRA `(.L_x_100) ;  /* 0xfffffffc00f08947 */ /* 0x008fea000383ffff */
[----:B------:R-:W-:Y:S05]  /*8e00*/  BRA `(.L_x_99) ;  /* 0xffffffdc00a07947 */ /* 0x000fea000383ffff */
.L_x_111:
[----:B-1----:R1:W2:Y:S02]  /*8e10*/  SYNCS.PHASECHK.TRANS64.TRYWAIT P0, [R3+URZ+0xc0], R34 ;  /* 0x0000c022030075a7 */ /* 0x0022a400080011ff */
[----:B--2---:R-:W-:Y:S05]  /*8e20*/  @!P0 NANOSLEEP.SYNCS 0x989680 ;  /* 0x009896800000895d */ /* 0x004fea0003900000 */
[----:B------:R-:W2:Y:S02]  /*8e30*/  @!P0 SYNCS.PHASECHK.TRANS64 P0, [R3+URZ+0xc0], R34 ;  /* 0x0000c022030085a7 */ /* 0x000ea400080010ff */
[----:B--2---:R-:W-:Y:S05]  /*8e40*/  @!P0 BRA `(.L_x_111) ;  /* 0xfffffffc00f08947 */ /* 0x004fea000383ffff */
[----:B------:R-:W-:Y:S05]  /*8e50*/  BRA `(.L_x_110) ;  /* 0xffffffe400f87947 */ /* 0x000fea000383ffff */
        .weak           $__internal_0_$__cuda_sm10x_tcgen05_guardrail_trap_col_being_dealloced_not_returned_by_alloc
        .type           $__internal_0_$__cuda_sm10x_tcgen05_guardrail_trap_col_being_dealloced_not_returned_by_alloc,@function
        .size           $__internal_0_$__cuda_sm10x_tcgen05_guardrail_trap_col_being_dealloced_not_returned_by_alloc,($__internal_1_$__cuda_sm10x_tcgen05_guardrail_trap_phase_invalid_during_alloc - $__internal_0_$__cuda_sm10x_tcgen05_guardrail_trap_col_being_dealloced_not_returned_by_alloc)
$__internal_0_$__cuda_sm10x_tcgen05_guardrail_trap_col_being_dealloced_not_returned_by_alloc:
[----:B------:R-:W-:Y:S05]  /*8e60*/  BPT.TRAP 0x1 ;  /* 0x000000040000795c */ /* 0x000fea0000300000 */
[----:B------:R-:W-:-:S04]  /*8e70*/  MOV R3, 0x0 ;  /* 0x0000000000037802 */ /* 0x000fc80000000f00 */
[----:B------:R-:W-:Y:S05]  /*8e80*/  RET.REL.NODEC R2 `(_ZN7cutlass13device_kernelINS_4conv6kernel13ConvUniversalINS1_16ConvProblemShapeILNS1_8OperatorE0ELi3EEENS1_10collective14CollectiveConvINS1_47MainloopSm100TmaUmmaWarpSpecializedImplicitGemmILS5_0ELi12ELi3ELi1ELi2EN4cute5tupleIJNSA_1CILi2EEENSC_ILi1EEESE_EEEEENSB_IJNSC_ILi64EEESH_NSB_IJNSC_ILi32EEEEEEEEENS_10tfloat32_tESL_NSA_8TiledMMAINSA_8MMA_AtomIJNSA_17SM100_MMA_TF32_SSISL_SL_fLi64ELi64ELNSA_4UMMA5MajorE0ELSQ_0ELNSP_7ScaleInE0ELSR_0EEEEEENSA_6LayoutINSB_IJSE_SE_SE_EEENSB_IJNSC_ILi0EEESW_SW_EEEEENSB_IJNSA_10UnderscoreESZ_SZ_EEEEENS7_6detail27Sm100ImplicitGemmTileTraitsINSA_20SM90_TMA_LOAD_IM2COLENSA_14ComposedLayoutINSA_7SwizzleILi3ELi4ELi3EEENSA_18smem_ptr_flag_bitsILi32EEENSU_INSB_IJNSC_ILi8EEESI_EEENSB_IJSI_SE_EEEEEEEvEENS13_INSA_23SM90_TMA_LOAD_MULTICASTES1E_vEEEENS_8epilogue10collective18CollectiveEpilogueINS1J_23Sm100TmaWarpSpecializedILi3ELi2ELi16ELb1ELb0EEEJSK_NSB_IJNSU_ISH_SE_EENSU_ISI_SE_EEEEESL_NSB_IJNSB_IJllllEEESE_SW_EEESL_S1S_NS1J_6fusion15FusionCallbacksIS1N_NS1T_17LinearCombinationISL_fSL_fLNS_15FloatRoundStyleE2EEESK_S1Q_JEEENSA_5SM1004TMEM4LOAD26SM100_TMEM_LOAD_16dp128b8xES14_S1E_NSA_17SM75_U32x4_LDSM_NENSA_21SM90_TMA_STORE_IM2COLES1E_NSA_17SM90_U32x4_STSM_NENSA_39AutoVectorizingCopyWithAssumedAlignmentILi128EEEEEEvvEEEEvNT_6ParamsE) ;  /* 0xffffff70025c7950 */ /* 0x000fea0003c3ffff */
        .weak           $__internal_1_$__cuda_sm10x_tcgen05_guardrail_trap_phase_invalid_during_alloc
        .type           $__internal_1_$__cuda_sm10x_tcgen05_guardrail_trap_phase_invalid_during_alloc,@function
        .size           $__internal_1_$__cuda_sm10x_tcgen05_guardrail_trap_phase_invalid_during_alloc,($__internal_2_$__cuda_sm10x_tcgen05_guardrail_trap_unallocated_columns_being_dealloced - $__internal_1_$__cuda_sm10x_tcgen05_guardrail_trap_phase_invalid_during_alloc)
$__internal_1_$__cuda_sm10x_tcgen05_guardrail_trap_phase_invalid_during_alloc:
[----:B------:R-:W-:Y:S05]  /*8e90*/  BPT.TRAP 0x1 ;  /* 0x000000040000795c */ /* 0x000fea0000300000 */
[----:B------:R-:W-:-:S04]  /*8ea0*/  HFMA2 R3, -RZ, RZ, 0, 0 ;  /* 0x00000000ff037431 */ /* 0x000fc800000001ff */
[----:B------:R-:W-:Y:S05]  /*8eb0*/  RET.REL.NODEC R2 `(_ZN7cutlass13device_kernelINS_4conv6kernel13ConvUniversalINS1_16ConvProblemShapeILNS1_8OperatorE0ELi3EEENS1_10collective14CollectiveConvINS1_47MainloopSm100TmaUmmaWarpSpecializedImplicitGemmILS5_0ELi12ELi3ELi1ELi2EN4cute5tupleIJNSA_1CILi2EEENSC_ILi1EEESE_EEEEENSB_IJNSC_ILi64EEESH_NSB_IJNSC_ILi32EEEEEEEEENS_10tfloat32_tESL_NSA_8TiledMMAINSA_8MMA_AtomIJNSA_17SM100_MMA_TF32_SSISL_SL_fLi64ELi64ELNSA_4UMMA5MajorE0ELSQ_0ELNSP_7ScaleInE0ELSR_0EEEEEENSA_6LayoutINSB_IJSE_SE_SE_EEENSB_IJNSC_ILi0EEESW_SW_EEEEENSB_IJNSA_10UnderscoreESZ_SZ_EEEEENS7_6detail27Sm100ImplicitGemmTileTraitsINSA_20SM90_TMA_LOAD_IM2COLENSA_14ComposedLayoutINSA_7SwizzleILi3ELi4ELi3EEENSA_18smem_ptr_flag_bitsILi32EEENSU_INSB_IJNSC_ILi8EEESI_EEENSB_IJSI_SE_EEEEEEEvEENS13_INSA_23SM90_TMA_LOAD_MULTICASTES1E_vEEEENS_8epilogue10collective18CollectiveEpilogueINS1J_23Sm100TmaWarpSpecializedILi3ELi2ELi16ELb1ELb0EEEJSK_NSB_IJNSU_ISH_SE_EENSU_ISI_SE_EEEEESL_NSB_IJNSB_IJllllEEESE_SW_EEESL_S1S_NS1J_6fusion15FusionCallbacksIS1N_NS1T_17LinearCombinationISL_fSL_fLNS_15FloatRoundStyleE2EEESK_S1Q_JEEENSA_5SM1004TMEM4LOAD26SM100_TMEM_LOAD_16dp128b8xES14_S1E_NSA_17SM75_U32x4_LDSM_NENSA_21SM90_TMA_STORE_IM2COLES1E_NSA_17SM90_U32x4_STSM_NENSA_39AutoVectorizingCopyWithAssumedAlignmentILi128EEEEEEvvEEEEvNT_6ParamsE) ;  /* 0xffffff7002507950 */ /* 0x000fea0003c3ffff */
        .weak           $__internal_2_$__cuda_sm10x_tcgen05_guardrail_trap_unallocated_columns_being_dealloced
        .type           $__internal_2_$__cuda_sm10x_tcgen05_guardrail_trap_unallocated_columns_being_dealloced,@function
        .size           $__internal_2_$__cuda_sm10x_tcgen05_guardrail_trap_unallocated_columns_being_dealloced,(.L_x_176 - $__internal_2_$__cuda_sm10x_tcgen05_guardrail_trap_unallocated_columns_being_dealloced)
$__internal_2_$__cuda_sm10x_tcgen05_guardrail_trap_unallocated_columns_being_dealloced:
[----:B------:R-:W-:Y:S05]  /*8ec0*/  BPT.TRAP 0x1 ;  /* 0x000000040000795c */ /* 0x000fea0000300000 */
[----:B------:R-:W-:-:S04]  /*8ed0*/  MOV R3, 0x0 ;  /* 0x0000000000037802 */ /* 0x000fc80000000f00 */
[----:B------:R-:W-:Y:S05]  /*8ee0*/  RET.REL.NODEC R2 `(_ZN7cutlass13device_kernelINS_4conv6kernel13ConvUniversalINS1_16ConvProblemShapeILNS1_8OperatorE0ELi3EEENS1_10collective14CollectiveConvINS1_47MainloopSm100TmaUmmaWarpSpecializedImplicitGemmILS5_0ELi12ELi3ELi1ELi2EN4cute5tupleIJNSA_1CILi2EEENSC_ILi1EEESE_EEEEENSB_IJNSC_ILi64EEESH_NSB_IJNSC_ILi32EEEEEEEEENS_10tfloat32_tESL_NSA_8TiledMMAINSA_8MMA_AtomIJNSA_17SM100_MMA_TF32_SSISL_SL_fLi64ELi64ELNSA_4UMMA5MajorE0ELSQ_0ELNSP_7ScaleInE0ELSR_0EEEEEENSA_6LayoutINSB_IJSE_SE_SE_EEENSB_IJNSC_ILi0EEESW_SW_EEEEENSB_IJNSA_10UnderscoreESZ_SZ_EEEEENS7_6detail27Sm100ImplicitGemmTileTraitsINSA_20SM90_TMA_LOAD_IM2COLENSA_14ComposedLayoutINSA_7SwizzleILi3ELi4ELi3EEENSA_18smem_ptr_flag_bitsILi32EEENSU_INSB_IJNSC_ILi8EEESI_EEENSB_IJSI_SE_EEEEEEEvEENS13_INSA_23SM90_TMA_LOAD_MULTICASTES1E_vEEEENS_8epilogue10collective18CollectiveEpilogueINS1J_23Sm100TmaWarpSpecializedILi3ELi2ELi16ELb1ELb0EEEJSK_NSB_IJNSU_ISH_SE_EENSU_ISI_SE_EEEEESL_NSB_IJNSB_IJllllEEESE_SW_EEESL_S1S_NS1J_6fusion15FusionCallbacksIS1N_NS1T_17LinearCombinationISL_fSL_fLNS_15FloatRoundStyleE2EEESK_S1Q_JEEENSA_5SM1004TMEM4LOAD26SM100_TMEM_LOAD_16dp128b8xES14_S1E_NSA_17SM75_U32x4_LDSM_NENSA_21SM90_TMA_STORE_IM2COLES1E_NSA_17SM90_U32x4_STSM_NENSA_39AutoVectorizingCopyWithAssumedAlignmentILi128EEEEEEvvEEEEvNT_6ParamsE) ;  /* 0xffffff7002447950 */ /* 0x000fea0003c3ffff */
.L_x_175:
[----:B------:R-:W-:-:S00]  /*8ef0*/  BRA `(.L_x_175) ;  /* 0xfffffffc00fc7947 */ /* 0x000fc0000383ffff */
[----:B------:R-:W-:-:S00]  /*8f00*/  NOP ;  /* 0x0000000000007918 */ /* 0x000fc00000000000 */
[----:B------:R-:W-:-:S00]  /*8f10*/  NOP ;  /* 0x0000000000007918 */ /* 0x000fc00000000000 */
[----:B------:R-:W-:-:S00]  /*8f20*/  NOP ;  /* 0x0000000000007918 */ /* 0x000fc00000000000 */
[----:B------:R-:W-:-:S00]  /*8f30*/  NOP ;  /* 0x0000000000007918 */ /* 0x000fc00000000000 */
[----:B------:R-:W-:-:S00]  /*8f40*/  NOP ;  /* 0x0000000000007918 */ /* 0x000fc00000000000 */
[----:B------:R-:W-:-:S00]  /*8f50*/  NOP ;  /* 0x0000000000007918 */ /* 0x000fc00000000000 */
[----:B------:R-:W-:-:S00]  /*8f60*/  NOP ;  /* 0x0000000000007918 */ /* 0x000fc00000000000 */
[----:B------:R-:W-:-:S00]  /*8f70*/  NOP ;  /* 0x0000000000007918 */ /* 0x000fc00000000000 */
.L_x_176:


//--------------------- .nv.global.init           --------------------------
	.section	.nv.global.init,"aw",@progbits
.nv.global.init:
	.type		$str$29,@object
	.size		$str$29,($str$30 - $str$29)
$str$29:
        /*0000*/ 	.byte	0x28, 0x61, 0x64, 0x64, 0x72, 0x65, 0x73, 0x73, 0x20, 0x26, 0x20, 0x6d, 0x61, 0x73, 0x6b, 0x29
        /*0010*/ 	.byte	0x20, 0x3d, 0x3d, 0x20, 0x30, 0x00
	.type		$str$30,@object
	.size		$str$30,($str$28 - $str$30)
$str$30:
        /*0016*/ 	.byte	0x2f, 0x74, 0x6d, 0x70, 0x2f, 0x63, 0x75, 0x74, 0x6c, 0x61, 0x73, 0x73, 0x5f, 0x73, 0x77, 0x65
        /*0026*/ 	.byte	0x65, 0x70, 0x5f, 0x73, 0x72, 0x63, 0x2f, 0x69, 0x6e, 0x63, 0x6c, 0x75, 0x64, 0x65, 0x2f, 0x63
        /*0036*/ 	.byte	0x75, 0x74, 0x65, 0x2f, 0x70, 0x6f, 0x69, 0x6e, 0x74, 0x65, 0x72, 0x5f, 0x66, 0x6c, 0x61, 0x67
        /*0046*/ 	.byte	0x67, 0x65, 0x64, 0x2e, 0x68, 0x70, 0x70, 0x00
	.type		$str$28,@object
	.size		$str$28,($str$27 - $str$28)
$str$28:
        /*004e*/ 	.byte	0x2f, 0x74, 0x6d, 0x70, 0x2f, 0x63, 0x75, 0x74, 0x6c, 0x61, 0x73, 0x73, 0x5f, 0x73, 0x77, 0x65
        /*005e*/ 	.byte	0x65, 0x70, 0x5f, 0x73, 0x72, 0x63, 0x2f, 0x69, 0x6e, 0x63, 0x6c, 0x75, 0x64, 0x65, 0x2f, 0x63
        /*006e*/ 	.byte	0x75, 0x74, 0x65, 0x2f, 0x61, 0x74, 0x6f, 0x6d, 0x2f, 0x63, 0x6f, 0x70, 0x79, 0x5f, 0x74, 0x72
        /*007e*/ 	.byte	0x61, 0x69, 0x74, 0x73, 0x5f, 0x73, 0x6d, 0x31, 0x30, 0x30, 0x2e, 0x68, 0x70, 0x70, 0x00
	.type		$str$27,@object
	.size		$str$27,(__unnamed_1 - $str$27)
$str$27:
        /*008d*/ 	.byte	0x28, 0x28, 0x75, 0x69, 0x6e, 0x74, 0x33, 0x32, 0x5f, 0x74, 0x28, 0x74, 0x68, 0x72, 0x65, 0x61
        /*009d*/ 	.byte	0x64, 0x49, 0x64, 0x78, 0x2e, 0x78, 0x29, 0x20, 0x2f, 0x20, 0x33, 0x32, 0x29, 0x20, 0x25, 0x20
        /*00ad*/ 	.byte	0x34, 0x29, 0x20, 0x3d, 0x3d, 0x20, 0x28, 0x28, 0x28, 0x74, 0x6d, 0x65, 0x6d, 0x5f, 0x61, 0x64
        /*00bd*/ 	.byte	0x64, 0x72, 0x20, 0x3e, 0x3e, 0x20, 0x31, 0x36, 0x29, 0x20, 0x2f, 0x20, 0x33, 0x32, 0x29, 0x20
        /*00cd*/ 	.byte	0x25, 0x20, 0x34, 0x29, 0x00
	.type		__unnamed_1,@object
	.size		__unnamed_1,(__unnamed_2 - __unnamed_1)
__unnamed_1:
        /*00d2*/ 	.byte	0x61, 0x75, 0x74, 0x6f, 0x20, 0x63, 0x75, 0x74, 0x65, 0x3a, 0x3a, 0x61, 0x73, 0x5f, 0x70, 0x6f
        /* <DEDUP_REMOVED lines=24> */
        /*0262*/ 	.byte	0x30, 0x34, 0x38, 0x3e, 0x3e, 0x3e, 0x3e, 0x5d, 0x00
	.type		__unnamed_2,@object
	.size		__unnamed_2,(.L_2 - __unnamed_2)
__unnamed_2:
        /* <DEDUP_REMOVED lines=45> */
        /*053b*/ 	.byte	0x3e, 0x3e, 0x3e, 0x5d, 0x00
.L_2:


//--------------------- .nv.shared._ZN7cutlass13device_kernelINS_4conv6kernel13ConvUniversalINS1_16ConvProblemShapeILNS1_8OperatorE0ELi3EEENS1_10collective14CollectiveConvINS1_47MainloopSm100TmaUmmaWarpSpecializedImplicitGemmILS5_0ELi12ELi3ELi1ELi2EN4cute5tupleIJNSA_1CILi2EEENSC_ILi1EEESE_EEEEENSB_IJNSC_ILi64EEESH_NSB_IJNSC_ILi32EEEEEEEEENS_10tfloat32_tESL_NSA_8TiledMMAINSA_8MMA_AtomIJNSA_17SM100_MMA_TF32_SSISL_SL_fLi64ELi64ELNSA_4UMMA5MajorE0ELSQ_0ELNSP_7ScaleInE0ELSR_0EEEEEENSA_6LayoutINSB_IJSE_SE_SE_EEENSB_IJNSC_ILi0EEESW_SW_EEEEENSB_IJNSA_10UnderscoreESZ_SZ_EEEEENS7_6detail27Sm100ImplicitGemmTileTraitsINSA_20SM90_TMA_LOAD_IM2COLENSA_14ComposedLayoutINSA_7SwizzleILi3ELi4ELi3EEENSA_18smem_ptr_flag_bitsILi32EEENSU_INSB_IJNSC_ILi8EEESI_EEENSB_IJSI_SE_EEEEEEEvEENS13_INSA_23SM90_TMA_LOAD_MULTICASTES1E_vEEEENS_8epilogue10collective18CollectiveEpilogueINS1J_23Sm100TmaWarpSpecializedILi3ELi2ELi16ELb1ELb0EEEJSK_NSB_IJNSU_ISH_SE_EENSU_ISI_SE_EEEEESL_NSB_IJNSB_IJllllEEESE_SW_EEESL_S1S_NS1J_6fusion15FusionCallbacksIS1N_NS1T_17LinearCombinationISL_fSL_fLNS_15FloatRoundStyleE2EEESK_S1Q_JEEENSA_5SM1004TMEM4LOAD26SM100_TMEM_LOAD_16dp128b8xES14_S1E_NSA_17SM75_U32x4_LDSM_NENSA_21SM90_TMA_STORE_IM2COLES1E_NSA_17SM90_U32x4_STSM_NENSA_39AutoVectorizingCopyWithAssumedAlignmentILi128EEEEEEvvEEEEvNT_6ParamsE --------------------------
	.section	.nv.shared._ZN7cutlass13device_kernelINS_4conv6kernel13ConvUniversalINS1_16ConvProblemShapeILNS1_8OperatorE0ELi3EEENS1_10collective14CollectiveConvINS1_47MainloopSm100TmaUmmaWarpSpecializedImplicitGemmILS5_0ELi12ELi3ELi1ELi2EN4cute5tupleIJNSA_1CILi2EEENSC_ILi1EEESE_EEEEENSB_IJNSC_ILi64EEESH_NSB_IJNSC_ILi32EEEEEEEEENS_10tfloat32_tESL_NSA_8TiledMMAINSA_8MMA_AtomIJNSA_17SM100_MMA_TF32_SSISL_SL_fLi64ELi64ELNSA_4UMMA5MajorE0ELSQ_0ELNSP_7ScaleInE0ELSR_0EEEEEENSA_6LayoutINSB_IJSE_SE_SE_EEENSB_IJNSC_ILi0EEESW_SW_EEEEENSB_IJNSA_10UnderscoreESZ_SZ_EEEEENS7_6detail27Sm100ImplicitGemmTileTraitsINSA_20SM90_TMA_LOAD_IM2COLENSA_14ComposedLayoutINSA_7SwizzleILi3ELi4ELi3EEENSA_18smem_ptr_flag_bitsILi32EEENSU_INSB_IJNSC_ILi8EEESI_EEENSB_IJSI_SE_EEEEEEEvEENS13_INSA_23SM90_TMA_LOAD_MULTICASTES1E_vEEEENS_8epilogue10collective18CollectiveEpilogueINS1J_23Sm100TmaWarpSpecializedILi3ELi2ELi16ELb1ELb0EEEJSK_NSB_IJNSU_ISH_SE_EENSU_ISI_SE_EEEEESL_NSB_IJNSB_IJllllEEESE_SW_EEESL_S1S_NS1J_6fusion15FusionCallbacksIS1N_NS1T_17LinearCombinationISL_fSL_fLNS_15FloatRoundStyleE2EEESK_S1Q_JEEENSA_5SM1004TMEM4LOAD26SM100_TMEM_LOAD_16dp128b8xES14_S1E_NSA_17SM75_U32x4_LDSM_NENSA_21SM90_TMA_STORE_IM2COLES1E_NSA_17SM90_U32x4_STSM_NENSA_39AutoVectorizingCopyWithAssumedAlignmentILi128EEEEEEvvEEEEvNT_6ParamsE,"aw",@nobits
	.sectionflags	@""
	.align	16
	.zero		1024


//--------------------- .nv.shared.reserved.0     --------------------------
	.section	.nv.shared.reserved.0,"aw",@nobits
	.weak		__nv_reservedSMEM_offset_0_alias
	.size		__nv_reservedSMEM_offset_0_alias, 0, 64
	.other		__nv_reservedSMEM_offset_0_alias,@"STO_CUDA_RESERVED_SHARED STV_DEFAULT"
__nv_reservedSMEM_offset_0_alias:
	.zero		0
.nv.shared.reserved.0:
	.zero		64
	.weak		__nv_reservedSMEM_tcgen05_partition
	.type		__nv_reservedSMEM_tcgen05_partition,@object
	.size		__nv_reservedSMEM_tcgen05_partition,(.L_0 - __nv_reservedSMEM_tcgen05_partition)
__nv_reservedSMEM_tcgen05_partition:
	.zero		32
.L_0:


//--------------------- .nv.global                --------------------------
	.section	.nv.global,"aw",@nobits
.nv.global:
	.type		_ZN39_INTERNAL_d40bc65b_4_k_cu_6606c548_32314cute1_E,@object
	.size		_ZN39_INTERNAL_d40bc65b_4_k_cu_6606c548_32314cute1_E,(_ZN39_INTERNAL_d40bc65b_4_k_cu_6606c548_32314cuda3std3__45__cpo6cbeginE - _ZN39_INTERNAL_d40bc65b_4_k_cu_6606c548_32314cute1_E)
_ZN39_INTERNAL_d40bc65b_4_k_cu_6606c548_32314cute1_E:
	.zero		1
	.type		_ZN39_INTERNAL_d40bc65b_4_k_cu_6606c548_32314cuda3std3__45__cpo6cbeginE,@object
	.size		_ZN39_INTERNAL_d40bc65b_4_k_cu_6606c548_32314cuda3std3__45__cpo6cbeginE,(_ZN39_INTERNAL_d40bc65b_4_k_cu_6606c548_32314cuda3std3__48in_placeE - _ZN39_INTERNAL_d40bc65b_4_k_cu_6606c548_32314cuda3std3__45__cpo6cbeginE)
_ZN39_INTERNAL_d40bc65b_4_k_cu_6606c548_32314cuda3std3__45__cpo6cbeginE:
	.zero		1
	.type		_ZN39_INTERNAL_d40bc65b_4_k_cu_6606c548_32314cuda3std3__48in_placeE,@object
	.size		_ZN39_INTERNAL_d40bc65b_4_k_cu_6606c548_32314cuda3std3__48in_placeE,(_ZN39_INTERNAL_d40bc65b_4_k_cu_6606c548_32314cuda3std6ranges3__45__cpo9iter_moveE - _ZN39_INTERNAL_d40bc65b_4_k_cu_6606c548_32314cuda3std3__48in_placeE)
_ZN39_INTERNAL_d40bc65b_4_k_cu_6606c548_32314cuda3std3__48in_placeE:
	.zero		1
	.type		_ZN39_INTERNAL_d40bc65b_4_k_cu_6606c548_32314cuda3std6ranges3__45__cpo9iter_moveE,@object
	.size		_ZN39_INTERNAL_d40bc65b_4_k_cu_6606c548_32314cuda3std6ranges3__45__cpo9iter_moveE,(_ZN39_INTERNAL_d40bc65b_4_k_cu_6606c548_32314cuda3std3__45__cpo5beginE - _ZN39_INTERNAL_d40bc65b_4_k_cu_6606c548_32314cuda3std6ranges3__45__cpo9iter_moveE)
_ZN39_INTERNAL_d40bc65b_4_k_cu_6606c548_32314cuda3std6ranges3__45__cpo9iter_moveE:
	.zero		1
	.type		_ZN39_INTERNAL_d40bc65b_4_k_cu_6606c548_32314cuda3std3__45__cpo5beginE,@object
	.size		_ZN39_INTERNAL_d40bc65b_4_k_cu_6606c548_32314cuda3std3__45__cpo5beginE,(_ZN39_INTERNAL_d40bc65b_4_k_cu_6606c548_32314cuda3std3__441_GLOBAL__N__d40bc65b_4_k_cu_6606c548_32316ignoreE - _ZN39_INTERNAL_d40bc65b_4_k_cu_6606c548_32314cuda3std3__45__cpo5beginE)
_ZN39_INTERNAL_d40bc65b_4_k_cu_6606c548_32314cuda3std3__45__cpo5beginE:
	.zero		1
	.type		_ZN39_INTERNAL_d40bc65b_4_k_cu_6606c548_32314cuda3std3__441_GLOBAL__N__d40bc65b_4_k_cu_6606c548_32316ignoreE,@object
	.size		_ZN39_INTERNAL_d40bc65b_4_k_cu_6606c548_32314cuda3std3__441_GLOBAL__N__d40bc65b_4_k_cu_6606c548_32316ignoreE,(_ZN39_INTERNAL_d40bc65b_4_k_cu_6606c548_32314cute7productE - _ZN39_INTERNAL_d40bc65b_4_k_cu_6606c548_32314cuda3std3__441_GLOBAL__N__d40bc65b_4_k_cu_6606c548_32316ignoreE)
_ZN39_INTERNAL_d40bc65b_4_k_cu_6606c548_32314cuda3std3__441_GLOBAL__N__d40bc65b_4_k_cu_6606c548_32316ignoreE:
	.zero		1
	.type		_ZN39_INTERNAL_d40bc65b_4_k_cu_6606c548_32314cute7productE,@object
	.size		_ZN39_INTERNAL_d40bc65b_4_k_cu_6606c548_32314cute7productE,(_ZN39_INTERNAL_d40bc65b_4_k_cu_6606c548_32314cuda3std3__45__cpo3endE - _ZN39_INTERNAL_d40bc65b_4_k_cu_6606c548_32314cute7productE)
_ZN39_INTERNAL_d40bc65b_4_k_cu_6606c548_32314cute7productE:
	.zero		1
	.type		_ZN39_INTERNAL_d40bc65b_4_k_cu_6606c548_32314cuda3std3__45__cpo3endE,@object
	.size		_ZN39_INTERNAL_d40bc65b_4_k_cu_6606c548_32314cuda3std3__45__cpo3endE,(_ZN39_INTERNAL_d40bc65b_4_k_cu_6606c548_32314cuda3std3__419piecewise_constructE - _ZN39_INTERNAL_d40bc65b_4_k_cu_6606c548_32314cuda3std3__45__cpo3endE)
_ZN39_INTERNAL_d40bc65b_4_k_cu_6606c548_32314cuda3std3__45__cpo3endE:
	.zero		1
	.type		_ZN39_INTERNAL_d40bc65b_4_k_cu_6606c548_32314cuda3std3__419piecewise_constructE,@object
	.size		_ZN39_INTERNAL_d40bc65b_4_k_cu_6606c548_32314cuda3std3__419piecewise_constructE,(_ZN39_INTERNAL_d40bc65b_4_k_cu_6606c548_32314cuda3std3__45__cpo4cendE - _ZN39_INTERNAL_d40bc65b_4_k_cu_6606c548_32314cuda3std3__419piecewise_constructE)
_ZN39_INTERNAL_d40bc65b_4_k_cu_6606c548_32314cuda3std3__419piecewise_constructE:
	.zero		1
	.type		_ZN39_INTERNAL_d40bc65b_4_k_cu_6606c548_32314cuda3std3__45__cpo4cendE,@object
	.size		_ZN39_INTERNAL_d40bc65b_4_k_cu_6606c548_32314cuda3std3__45__cpo4cendE,(_ZN39_INTERNAL_d40bc65b_4_k_cu_6606c548_32314cuda3std6ranges3__45__cpo4swapE - _ZN39_INTERNAL_d40bc65b_4_k_cu_6606c548_32314cuda3std3__45__cpo4cendE)
_ZN39_INTERNAL_d40bc65b_4_k_cu_6606c548_32314cuda3std3__45__cpo4cendE:
	.zero		1
	.type		_ZN39_INTERNAL_d40bc65b_4_k_cu_6606c548_32314cuda3std6ranges3__45__cpo4swapE,@object
	.size		_ZN39_INTERNAL_d40bc65b_4_k_cu_6606c548_32314cuda3std6ranges3__45__cpo4swapE,(.L_10 - _ZN39_INTERNAL_d40bc65b_4_k_cu_6606c548_32314cuda3std6ranges3__45__cpo4swapE)
_ZN39_INTERNAL_d40bc65b_4_k_cu_6606c548_32314cuda3std6ranges3__45__cpo4swapE:
	.zero		1
.L_10:


//--------------------- .nv.constant0._ZN7cutlass13device_kernelINS_4conv6kernel13ConvUniversalINS1_16ConvProblemShapeILNS1_8OperatorE0ELi3EEENS1_10collective14CollectiveConvINS1_47MainloopSm100TmaUmmaWarpSpecializedImplicitGemmILS5_0ELi12ELi3ELi1ELi2EN4cute5tupleIJNSA_1CILi2EEENSC_ILi1EEESE_EEEEENSB_IJNSC_ILi64EEESH_NSB_IJNSC_ILi32EEEEEEEEENS_10tfloat32_tESL_NSA_8TiledMMAINSA_8MMA_AtomIJNSA_17SM100_MMA_TF32_SSISL_SL_fLi64ELi64ELNSA_4UMMA5MajorE0ELSQ_0ELNSP_7ScaleInE0ELSR_0EEEEEENSA_6LayoutINSB_IJSE_SE_SE_EEENSB_IJNSC_ILi0EEESW_SW_EEEEENSB_IJNSA_10UnderscoreESZ_SZ_EEEEENS7_6detail27Sm100ImplicitGemmTileTraitsINSA_20SM90_TMA_LOAD_IM2COLENSA_14ComposedLayoutINSA_7SwizzleILi3ELi4ELi3EEENSA_18smem_ptr_flag_bitsILi32EEENSU_INSB_IJNSC_ILi8EEESI_EEENSB_IJSI_SE_EEEEEEEvEENS13_INSA_23SM90_TMA_LOAD_MULTICASTES1E_vEEEENS_8epilogue10collective18CollectiveEpilogueINS1J_23Sm100TmaWarpSpecializedILi3ELi2ELi16ELb1ELb0EEEJSK_NSB_IJNSU_ISH_SE_EENSU_ISI_SE_EEEEESL_NSB_IJNSB_IJllllEEESE_SW_EEESL_S1S_NS1J_6fusion15FusionCallbacksIS1N_NS1T_17LinearCombinationISL_fSL_fLNS_15FloatRoundStyleE2EEESK_S1Q_JEEENSA_5SM1004TMEM4LOAD26SM100_TMEM_LOAD_16dp128b8xES14_S1E_NSA_17SM75_U32x4_LDSM_NENSA_21SM90_TMA_STORE_IM2COLES1E_NSA_17SM90_U32x4_STSM_NENSA_39AutoVectorizingCopyWithAssumedAlignmentILi128EEEEEEvvEEEEvNT_6ParamsE --------------------------
	.section	.nv.constant0._ZN7cutlass13device_kernelINS_4conv6kernel13ConvUniversalINS1_16ConvProblemShapeILNS1_8OperatorE0ELi3EEENS1_10collective14CollectiveConvINS1_47MainloopSm100TmaUmmaWarpSpecializedImplicitGemmILS5_0ELi12ELi3ELi1ELi2EN4cute5tupleIJNSA_1CILi2EEENSC_ILi1EEESE_EEEEENSB_IJNSC_ILi64EEESH_NSB_IJNSC_ILi32EEEEEEEEENS_10tfloat32_tESL_NSA_8TiledMMAINSA_8MMA_AtomIJNSA_17SM100_MMA_TF32_SSISL_SL_fLi64ELi64ELNSA_4UMMA5MajorE0ELSQ_0ELNSP_7ScaleInE0ELSR_0EEEEEENSA_6LayoutINSB_IJSE_SE_SE_EEENSB_IJNSC_ILi0EEESW_SW_EEEEENSB_IJNSA_10UnderscoreESZ_SZ_EEEEENS7_6detail27Sm100ImplicitGemmTileTraitsINSA_20SM90_TMA_LOAD_IM2COLENSA_14ComposedLayoutINSA_7SwizzleILi3ELi4ELi3EEENSA_18smem_ptr_flag_bitsILi32EEENSU_INSB_IJNSC_ILi8EEESI_EEENSB_IJSI_SE_EEEEEEEvEENS13_INSA_23SM90_TMA_LOAD_MULTICASTES1E_vEEEENS_8epilogue10collective18CollectiveEpilogueINS1J_23Sm100TmaWarpSpecializedILi3ELi2ELi16ELb1ELb0EEEJSK_NSB_IJNSU_ISH_SE_EENSU_ISI_SE_EEEEESL_NSB_IJNSB_IJllllEEESE_SW_EEESL_S1S_NS1J_6fusion15FusionCallbacksIS1N_NS1T_17LinearCombinationISL_fSL_fLNS_15FloatRoundStyleE2EEESK_S1Q_JEEENSA_5SM1004TMEM4LOAD26SM100_TMEM_LOAD_16dp128b8xES14_S1E_NSA_17SM75_U32x4_LDSM_NENSA_21SM90_TMA_STORE_IM2COLES1E_NSA_17SM90_U32x4_STSM_NENSA_39AutoVectorizingCopyWithAssumedAlignmentILi128EEEEEEvvEEEEvNT_6ParamsE,"a",@progbits
	.sectionflags	@""
	.align	4
.nv.constant0._ZN7cutlass13device_kernelINS_4conv6kernel13ConvUniversalINS1_16ConvProblemShapeILNS1_8OperatorE0ELi3EEENS1_10collective14CollectiveConvINS1_47MainloopSm100TmaUmmaWarpSpecializedImplicitGemmILS5_0ELi12ELi3ELi1ELi2EN4cute5tupleIJNSA_1CILi2EEENSC_ILi1EEESE_EEEEENSB_IJNSC_ILi64EEESH_NSB_IJNSC_ILi32EEEEEEEEENS_10tfloat32_tESL_NSA_8TiledMMAINSA_8MMA_AtomIJNSA_17SM100_MMA_TF32_SSISL_SL_fLi64ELi64ELNSA_4UMMA5MajorE0ELSQ_0ELNSP_7ScaleInE0ELSR_0EEEEEENSA_6LayoutINSB_IJSE_SE_SE_EEENSB_IJNSC_ILi0EEESW_SW_EEEEENSB_IJNSA_10UnderscoreESZ_SZ_EEEEENS7_6detail27Sm100ImplicitGemmTileTraitsINSA_20SM90_TMA_LOAD_IM2COLENSA_14ComposedLayoutINSA_7SwizzleILi3ELi4ELi3EEENSA_18smem_ptr_flag_bitsILi32EEENSU_INSB_IJNSC_ILi8EEESI_EEENSB_IJSI_SE_EEEEEEEvEENS13_INSA_23SM90_TMA_LOAD_MULTICASTES1E_vEEEENS_8epilogue10collective18CollectiveEpilogueINS1J_23Sm100TmaWarpSpecializedILi3ELi2ELi16ELb1ELb0EEEJSK_NSB_IJNSU_ISH_SE_EENSU_ISI_SE_EEEEESL_NSB_IJNSB_IJllllEEESE_SW_EEESL_S1S_NS1J_6fusion15FusionCallbacksIS1N_NS1T_17LinearCombinationISL_fSL_fLNS_15FloatRoundStyleE2EEESK_S1Q_JEEENSA_5SM1004TMEM4LOAD26SM100_TMEM_LOAD_16dp128b8xES14_S1E_NSA_17SM75_U32x4_LDSM_NENSA_21SM90_TMA_STORE_IM2COLES1E_NSA_17SM90_U32x4_STSM_NENSA_39AutoVectorizingCopyWithAssumedAlignmentILi128EEEEEEvvEEEEvNT_6ParamsE:
	.zero		3200


//--------------------- SYMBOLS --------------------------

	.type		.nv.reservedSmem.offset0,@object
	.size		.nv.reservedSmem.offset0,0x4
	.type		.nv.reservedSmem.cap,@object
	.size		.nv.reservedSmem.cap,0x4
	.type		__assertfail,@function
